//
// Generated by NVIDIA NVVM Compiler
//
// Compiler Build ID: CL-36424714
// Cuda compilation tools, release 13.0, V13.0.88
// Based on NVVM 20.0.0
//

.version 9.0
.target sm_100
.address_size 64

	// .globl	_Z24serial_flash_attn_kerneliiPfS_S_iiiiS_S_S_
.extern .shared .align 16 .b8 sram[];

.visible .entry _Z24serial_flash_attn_kerneliiPfS_S_iiiiS_S_S_(
	.param .u32 _Z24serial_flash_attn_kerneliiPfS_S_iiiiS_S_S__param_0,
	.param .u32 _Z24serial_flash_attn_kerneliiPfS_S_iiiiS_S_S__param_1,
	.param .u64 .ptr .align 1 _Z24serial_flash_attn_kerneliiPfS_S_iiiiS_S_S__param_2,
	.param .u64 .ptr .align 1 _Z24serial_flash_attn_kerneliiPfS_S_iiiiS_S_S__param_3,
	.param .u64 .ptr .align 1 _Z24serial_flash_attn_kerneliiPfS_S_iiiiS_S_S__param_4,
	.param .u32 _Z24serial_flash_attn_kerneliiPfS_S_iiiiS_S_S__param_5,
	.param .u32 _Z24serial_flash_attn_kerneliiPfS_S_iiiiS_S_S__param_6,
	.param .u32 _Z24serial_flash_attn_kerneliiPfS_S_iiiiS_S_S__param_7,
	.param .u32 _Z24serial_flash_attn_kerneliiPfS_S_iiiiS_S_S__param_8,
	.param .u64 .ptr .align 1 _Z24serial_flash_attn_kerneliiPfS_S_iiiiS_S_S__param_9,
	.param .u64 .ptr .align 1 _Z24serial_flash_attn_kerneliiPfS_S_iiiiS_S_S__param_10,
	.param .u64 .ptr .align 1 _Z24serial_flash_attn_kerneliiPfS_S_iiiiS_S_S__param_11
)
{
	.reg .pred 	%p<94>;
	.reg .b32 	%r<427>;
	.reg .b32 	%f<559>;
	.reg .b64 	%rd<73>;

	ld.param.u32 	%r144, [_Z24serial_flash_attn_kerneliiPfS_S_iiiiS_S_S__param_1];
	ld.param.u64 	%rd13, [_Z24serial_flash_attn_kerneliiPfS_S_iiiiS_S_S__param_2];
	ld.param.u64 	%rd14, [_Z24serial_flash_attn_kerneliiPfS_S_iiiiS_S_S__param_3];
	ld.param.u64 	%rd15, [_Z24serial_flash_attn_kerneliiPfS_S_iiiiS_S_S__param_4];
	ld.param.u32 	%r145, [_Z24serial_flash_attn_kerneliiPfS_S_iiiiS_S_S__param_5];
	ld.param.u32 	%r146, [_Z24serial_flash_attn_kerneliiPfS_S_iiiiS_S_S__param_6];
	ld.param.u32 	%r147, [_Z24serial_flash_attn_kerneliiPfS_S_iiiiS_S_S__param_7];
	ld.param.u64 	%rd16, [_Z24serial_flash_attn_kerneliiPfS_S_iiiiS_S_S__param_9];
	ld.param.u64 	%rd11, [_Z24serial_flash_attn_kerneliiPfS_S_iiiiS_S_S__param_10];
	ld.param.u64 	%rd12, [_Z24serial_flash_attn_kerneliiPfS_S_iiiiS_S_S__param_11];
	cvta.to.global.u64 	%rd1, %rd15;
	cvta.to.global.u64 	%rd2, %rd14;
	cvta.to.global.u64 	%rd3, %rd13;
	cvta.to.global.u64 	%rd4, %rd16;
	cvt.rn.f32.s32 	%f58, %r144;
	sqrt.rn.f32 	%f59, %f58;
	rcp.rn.f32 	%f1, %f59;
	mul.lo.s32 	%r1, %r146, %r144;
	mul.lo.s32 	%r2, %r145, %r144;
	shl.b32 	%r3, %r2, 2;
	setp.lt.s32 	%p2, %r147, 1;
	@%p2 bra 	$L__BB0_138;
	ld.param.u32 	%r376, [_Z24serial_flash_attn_kerneliiPfS_S_iiiiS_S_S__param_8];
	shl.b32 	%r149, %r1, 2;
	mov.u32 	%r150, sram;
	add.s32 	%r4, %r150, %r149;
	add.s32 	%r5, %r4, %r3;
	setp.lt.s32 	%p3, %r376, 1;
	@%p3 bra 	$L__BB0_122;
	add.s32 	%r6, %r5, %r3;
	add.s32 	%r7, %r145, -1;
	add.s32 	%r8, %r145, -2;
	add.s32 	%r177, %r145, 15;
	and.b32  	%r178, %r177, 15;
	add.s32 	%r9, %r178, -1;
	add.s32 	%r179, %r145, 7;
	and.b32  	%r180, %r179, 7;
	add.s32 	%r10, %r180, -1;
	and.b32  	%r11, %r145, 3;
	add.s32 	%r12, %r11, -1;
	add.s32 	%r13, %r144, -1;
	and.b32  	%r14, %r144, 15;
	and.b32  	%r15, %r144, 7;
	add.s32 	%r16, %r15, -1;
	and.b32  	%r17, %r145, 7;
	and.b32  	%r18, %r144, 3;
	and.b32  	%r19, %r144, 2147483640;
	and.b32  	%r20, %r144, 1;
	and.b32  	%r21, %r144, 2147483632;
	min.s32 	%r181, %r146, %r145;
	setp.lt.s32 	%p1, %r181, 1;
	mul.f32 	%f2, %f1, 0f00000000;
	and.b32  	%r22, %r145, 2147483640;
	and.b32  	%r23, %r145, 1;
	and.b32  	%r24, %r177, 7;
	and.b32  	%r25, %r179, 3;
	and.b32  	%r26, %r145, 2147483644;
	cvta.to.global.u64 	%rd5, %rd12;
	cvta.to.global.u64 	%rd6, %rd11;
	mov.b32 	%r378, 0;
	not.pred 	%p36, %p1;
$L__BB0_3:
	setp.lt.s32 	%p14, %r145, 1;
	@%p14 bra 	$L__BB0_4;
	bra.uni 	$L__BB0_76;
$L__BB0_4:
	mov.b32 	%r28, 0;
$L__BB0_5:
	setp.gt.s32 	%p24, %r146, 0;
	@%p24 bra 	$L__BB0_60;
$L__BB0_6:
	@%p36 bra 	$L__BB0_90;
$L__BB0_7:
	@%p24 bra 	$L__BB0_8;
	bra.uni 	$L__BB0_13;
$L__BB0_8:
	mul.lo.s32 	%r55, %r28, %r146;
	mov.b32 	%r29, 0;
$L__BB0_9:
	setp.gt.s32 	%p56, %r145, 1;
	mul.lo.s32 	%r288, %r29, %r145;
	shl.b32 	%r289, %r288, 2;
	add.s32 	%r30, %r6, %r289;
	ld.shared.f32 	%f530, [%r30];
	@%p56 bra 	$L__BB0_10;
	bra.uni 	$L__BB0_58;
$L__BB0_10:
	setp.lt.u32 	%p57, %r8, 15;
	mov.b32 	%r390, 1;
	@%p57 bra 	$L__BB0_48;
	mov.b32 	%r381, 1;
	bra.uni 	$L__BB0_47;
$L__BB0_12:
	st.global.f32 	[%rd7], %f10;
	st.global.f32 	[%rd8], %f13;
	add.s32 	%r29, %r29, 1;
	setp.ne.s32 	%p91, %r29, %r146;
	@%p91 bra 	$L__BB0_9;
$L__BB0_13:
	ld.param.u32 	%r377, [_Z24serial_flash_attn_kerneliiPfS_S_iiiiS_S_S__param_8];
	add.s32 	%r28, %r28, 1;
	setp.eq.s32 	%p92, %r28, %r377;
	@%p92 bra 	$L__BB0_14;
	bra.uni 	$L__BB0_5;
$L__BB0_14:
	ld.param.u32 	%r375, [_Z24serial_flash_attn_kerneliiPfS_S_iiiiS_S_S__param_7];
	add.s32 	%r378, %r378, 1;
	setp.eq.s32 	%p93, %r378, %r375;
	@%p93 bra 	$L__BB0_138;
	bra.uni 	$L__BB0_3;
$L__BB0_15:
	mul.lo.s32 	%r40, %r35, %r144;
	rcp.rn.f32 	%f14, %f13;
	@%p14 bra 	$L__BB0_119;
	mov.b32 	%r416, 0;
$L__BB0_17:
	setp.lt.u32 	%p83, %r7, 7;
	mov.f32 	%f558, 0f00000000;
	mov.b32 	%r419, 0;
	@%p83 bra 	$L__BB0_20;
	mov.f32 	%f558, 0f00000000;
	mov.b32 	%r417, 0;
$L__BB0_19:
	.pragma "nounroll";
	shl.b32 	%r338, %r417, 2;
	add.s32 	%r339, %r30, %r338;
	ld.shared.f32 	%f482, [%r339];
	mad.lo.s32 	%r340, %r417, %r144, %r416;
	shl.b32 	%r341, %r340, 2;
	add.s32 	%r342, %r5, %r341;
	ld.shared.f32 	%f483, [%r342];
	fma.rn.f32 	%f484, %f482, %f483, %f558;
	ld.shared.f32 	%f485, [%r339+4];
	shl.b32 	%r343, %r144, 2;
	add.s32 	%r344, %r342, %r343;
	ld.shared.f32 	%f486, [%r344];
	fma.rn.f32 	%f487, %f485, %f486, %f484;
	ld.shared.f32 	%f488, [%r339+8];
	add.s32 	%r345, %r344, %r343;
	ld.shared.f32 	%f489, [%r345];
	fma.rn.f32 	%f490, %f488, %f489, %f487;
	ld.shared.f32 	%f491, [%r339+12];
	add.s32 	%r346, %r345, %r343;
	ld.shared.f32 	%f492, [%r346];
	fma.rn.f32 	%f493, %f491, %f492, %f490;
	ld.shared.f32 	%f494, [%r339+16];
	add.s32 	%r347, %r346, %r343;
	ld.shared.f32 	%f495, [%r347];
	fma.rn.f32 	%f496, %f494, %f495, %f493;
	ld.shared.f32 	%f497, [%r339+20];
	add.s32 	%r348, %r347, %r343;
	ld.shared.f32 	%f498, [%r348];
	fma.rn.f32 	%f499, %f497, %f498, %f496;
	ld.shared.f32 	%f500, [%r339+24];
	add.s32 	%r349, %r348, %r343;
	ld.shared.f32 	%f501, [%r349];
	fma.rn.f32 	%f502, %f500, %f501, %f499;
	ld.shared.f32 	%f503, [%r339+28];
	add.s32 	%r350, %r349, %r343;
	ld.shared.f32 	%f504, [%r350];
	fma.rn.f32 	%f558, %f503, %f504, %f502;
	add.s32 	%r417, %r417, 8;
	setp.ne.s32 	%p84, %r417, %r22;
	mov.u32 	%r419, %r22;
	@%p84 bra 	$L__BB0_19;
$L__BB0_20:
	setp.eq.s32 	%p85, %r17, 0;
	@%p85 bra 	$L__BB0_28;
	add.s32 	%r351, %r17, -1;
	setp.lt.u32 	%p86, %r351, 3;
	@%p86 bra 	$L__BB0_23;
	shl.b32 	%r352, %r419, 2;
	add.s32 	%r353, %r30, %r352;
	ld.shared.f32 	%f506, [%r353];
	mad.lo.s32 	%r354, %r419, %r144, %r416;
	shl.b32 	%r355, %r354, 2;
	add.s32 	%r356, %r5, %r355;
	ld.shared.f32 	%f507, [%r356];
	fma.rn.f32 	%f508, %f506, %f507, %f558;
	ld.shared.f32 	%f509, [%r353+4];
	shl.b32 	%r357, %r144, 2;
	add.s32 	%r358, %r356, %r357;
	ld.shared.f32 	%f510, [%r358];
	fma.rn.f32 	%f511, %f509, %f510, %f508;
	ld.shared.f32 	%f512, [%r353+8];
	add.s32 	%r359, %r358, %r357;
	ld.shared.f32 	%f513, [%r359];
	fma.rn.f32 	%f514, %f512, %f513, %f511;
	ld.shared.f32 	%f515, [%r353+12];
	add.s32 	%r360, %r359, %r357;
	ld.shared.f32 	%f516, [%r360];
	fma.rn.f32 	%f558, %f515, %f516, %f514;
	add.s32 	%r419, %r419, 4;
$L__BB0_23:
	setp.eq.s32 	%p87, %r11, 0;
	@%p87 bra 	$L__BB0_28;
	setp.eq.s32 	%p88, %r12, 0;
	@%p88 bra 	$L__BB0_26;
	shl.b32 	%r361, %r419, 2;
	add.s32 	%r362, %r30, %r361;
	ld.shared.f32 	%f518, [%r362];
	mad.lo.s32 	%r363, %r419, %r144, %r416;
	shl.b32 	%r364, %r363, 2;
	add.s32 	%r365, %r5, %r364;
	ld.shared.f32 	%f519, [%r365];
	fma.rn.f32 	%f520, %f518, %f519, %f558;
	ld.shared.f32 	%f521, [%r362+4];
	shl.b32 	%r366, %r144, 2;
	add.s32 	%r367, %r365, %r366;
	ld.shared.f32 	%f522, [%r367];
	fma.rn.f32 	%f558, %f521, %f522, %f520;
	add.s32 	%r419, %r419, 2;
$L__BB0_26:
	setp.eq.s32 	%p89, %r23, 0;
	@%p89 bra 	$L__BB0_28;
	shl.b32 	%r368, %r419, 2;
	add.s32 	%r369, %r30, %r368;
	ld.shared.f32 	%f523, [%r369];
	mad.lo.s32 	%r370, %r419, %r144, %r416;
	shl.b32 	%r371, %r370, 2;
	add.s32 	%r372, %r5, %r371;
	ld.shared.f32 	%f524, [%r372];
	fma.rn.f32 	%f558, %f523, %f524, %f558;
$L__BB0_28:
	add.s32 	%r373, %r416, %r40;
	mul.wide.u32 	%rd71, %r373, 4;
	add.s64 	%rd72, %rd4, %rd71;
	ld.global.f32 	%f525, [%rd72];
	mul.f32 	%f526, %f11, %f525;
	fma.rn.f32 	%f527, %f12, %f558, %f526;
	mul.f32 	%f528, %f14, %f527;
	st.global.f32 	[%rd72], %f528;
	add.s32 	%r416, %r416, 1;
	setp.eq.s32 	%p90, %r416, %r144;
	@%p90 bra 	$L__BB0_12;
	bra.uni 	$L__BB0_17;
$L__BB0_29:
	setp.eq.s32 	%p76, %r14, 0;
	@%p76 bra 	$L__BB0_12;
	add.s32 	%r331, %r14, -1;
	setp.lt.u32 	%p77, %r331, 7;
	@%p77 bra 	$L__BB0_32;
	add.s32 	%r332, %r385, %r40;
	mul.wide.u32 	%rd51, %r332, 4;
	add.s64 	%rd52, %rd4, %rd51;
	ld.global.f32 	%f429, [%rd52];
	mul.f32 	%f430, %f12, 0f00000000;
	fma.rn.f32 	%f431, %f11, %f429, %f430;
	mul.f32 	%f432, %f14, %f431;
	st.global.f32 	[%rd52], %f432;
	cvt.u64.u32 	%rd53, %r40;
	cvt.u64.u32 	%rd54, %r385;
	add.s64 	%rd55, %rd54, %rd53;
	shl.b64 	%rd56, %rd55, 2;
	add.s64 	%rd57, %rd4, %rd56;
	ld.global.f32 	%f433, [%rd57+4];
	fma.rn.f32 	%f434, %f11, %f433, %f430;
	mul.f32 	%f435, %f14, %f434;
	st.global.f32 	[%rd57+4], %f435;
	ld.global.f32 	%f436, [%rd57+8];
	fma.rn.f32 	%f437, %f11, %f436, %f430;
	mul.f32 	%f438, %f14, %f437;
	st.global.f32 	[%rd57+8], %f438;
	ld.global.f32 	%f439, [%rd57+12];
	fma.rn.f32 	%f440, %f11, %f439, %f430;
	mul.f32 	%f441, %f14, %f440;
	st.global.f32 	[%rd57+12], %f441;
	ld.global.f32 	%f442, [%rd57+16];
	fma.rn.f32 	%f443, %f11, %f442, %f430;
	mul.f32 	%f444, %f14, %f443;
	st.global.f32 	[%rd57+16], %f444;
	ld.global.f32 	%f445, [%rd57+20];
	fma.rn.f32 	%f446, %f11, %f445, %f430;
	mul.f32 	%f447, %f14, %f446;
	st.global.f32 	[%rd57+20], %f447;
	ld.global.f32 	%f448, [%rd57+24];
	fma.rn.f32 	%f449, %f11, %f448, %f430;
	mul.f32 	%f450, %f14, %f449;
	st.global.f32 	[%rd57+24], %f450;
	ld.global.f32 	%f451, [%rd57+28];
	fma.rn.f32 	%f452, %f11, %f451, %f430;
	mul.f32 	%f453, %f14, %f452;
	st.global.f32 	[%rd57+28], %f453;
	add.s32 	%r385, %r385, 8;
$L__BB0_32:
	setp.eq.s32 	%p78, %r15, 0;
	@%p78 bra 	$L__BB0_12;
	setp.lt.u32 	%p79, %r16, 3;
	@%p79 bra 	$L__BB0_35;
	add.s32 	%r333, %r385, %r40;
	mul.wide.u32 	%rd58, %r333, 4;
	add.s64 	%rd59, %rd4, %rd58;
	ld.global.f32 	%f454, [%rd59];
	mul.f32 	%f455, %f11, %f454;
	fma.rn.f32 	%f456, %f12, 0f00000000, %f455;
	mul.f32 	%f457, %f14, %f456;
	st.global.f32 	[%rd59], %f457;
	cvt.u64.u32 	%rd60, %r40;
	cvt.u64.u32 	%rd61, %r385;
	add.s64 	%rd62, %rd61, %rd60;
	shl.b64 	%rd63, %rd62, 2;
	add.s64 	%rd64, %rd4, %rd63;
	ld.global.f32 	%f458, [%rd64+4];
	mul.f32 	%f459, %f11, %f458;
	fma.rn.f32 	%f460, %f12, 0f00000000, %f459;
	mul.f32 	%f461, %f14, %f460;
	st.global.f32 	[%rd64+4], %f461;
	ld.global.f32 	%f462, [%rd64+8];
	mul.f32 	%f463, %f11, %f462;
	fma.rn.f32 	%f464, %f12, 0f00000000, %f463;
	mul.f32 	%f465, %f14, %f464;
	st.global.f32 	[%rd64+8], %f465;
	ld.global.f32 	%f466, [%rd64+12];
	mul.f32 	%f467, %f11, %f466;
	fma.rn.f32 	%f468, %f12, 0f00000000, %f467;
	mul.f32 	%f469, %f14, %f468;
	st.global.f32 	[%rd64+12], %f469;
	add.s32 	%r385, %r385, 4;
$L__BB0_35:
	setp.eq.s32 	%p80, %r18, 0;
	@%p80 bra 	$L__BB0_12;
	setp.eq.s32 	%p81, %r18, 1;
	add.s32 	%r334, %r385, %r40;
	mul.wide.u32 	%rd65, %r334, 4;
	add.s64 	%rd66, %rd4, %rd65;
	ld.global.f32 	%f470, [%rd66];
	mul.f32 	%f15, %f12, 0f00000000;
	fma.rn.f32 	%f471, %f11, %f470, %f15;
	mul.f32 	%f472, %f14, %f471;
	st.global.f32 	[%rd66], %f472;
	@%p81 bra 	$L__BB0_12;
	setp.eq.s32 	%p82, %r18, 2;
	cvt.u64.u32 	%rd67, %r40;
	cvt.u64.u32 	%rd68, %r385;
	add.s64 	%rd69, %rd68, %rd67;
	shl.b64 	%rd70, %rd69, 2;
	add.s64 	%rd9, %rd4, %rd70;
	ld.global.f32 	%f473, [%rd9+4];
	fma.rn.f32 	%f474, %f11, %f473, %f15;
	mul.f32 	%f475, %f14, %f474;
	st.global.f32 	[%rd9+4], %f475;
	@%p82 bra 	$L__BB0_12;
	ld.global.f32 	%f476, [%rd9+8];
	fma.rn.f32 	%f477, %f11, %f476, %f15;
	mul.f32 	%f478, %f14, %f477;
	st.global.f32 	[%rd9+8], %f478;
	bra.uni 	$L__BB0_12;
$L__BB0_39:
	setp.lt.u32 	%p67, %r7, 3;
	mov.f32 	%f532, 0f00000000;
	mov.b32 	%r388, 0;
	@%p67 bra 	$L__BB0_42;
	mov.f32 	%f532, 0f00000000;
	mov.b32 	%r382, 0;
$L__BB0_41:
	.pragma "nounroll";
	shl.b32 	%r304, %r382, 2;
	add.s32 	%r305, %r30, %r304;
	ld.shared.f32 	%f261, [%r305];
	sub.f32 	%f262, %f261, %f530;
	fma.rn.f32 	%f263, %f262, 0f3BBB989D, 0f3F000000;
	cvt.sat.f32.f32 	%f264, %f263;
	mov.f32 	%f265, 0f4B400001;
	mov.f32 	%f266, 0f437C0000;
	fma.rm.f32 	%f267, %f264, %f266, %f265;
	add.f32 	%f268, %f267, 0fCB40007F;
	neg.f32 	%f269, %f268;
	fma.rn.f32 	%f270, %f262, 0f3FB8AA3B, %f269;
	fma.rn.f32 	%f271, %f262, 0f32A57060, %f270;
	mov.b32 	%r306, %f267;
	shl.b32 	%r307, %r306, 23;
	mov.b32 	%f272, %r307;
	ex2.approx.ftz.f32 	%f273, %f271;
	mul.f32 	%f274, %f273, %f272;
	st.shared.f32 	[%r305], %f274;
	add.f32 	%f275, %f532, %f274;
	ld.shared.f32 	%f276, [%r305+4];
	sub.f32 	%f277, %f276, %f530;
	fma.rn.f32 	%f278, %f277, 0f3BBB989D, 0f3F000000;
	cvt.sat.f32.f32 	%f279, %f278;
	fma.rm.f32 	%f280, %f279, %f266, %f265;
	add.f32 	%f281, %f280, 0fCB40007F;
	neg.f32 	%f282, %f281;
	fma.rn.f32 	%f283, %f277, 0f3FB8AA3B, %f282;
	fma.rn.f32 	%f284, %f277, 0f32A57060, %f283;
	mov.b32 	%r308, %f280;
	shl.b32 	%r309, %r308, 23;
	mov.b32 	%f285, %r309;
	ex2.approx.ftz.f32 	%f286, %f284;
	mul.f32 	%f287, %f286, %f285;
	st.shared.f32 	[%r305+4], %f287;
	add.f32 	%f288, %f275, %f287;
	ld.shared.f32 	%f289, [%r305+8];
	sub.f32 	%f290, %f289, %f530;
	fma.rn.f32 	%f291, %f290, 0f3BBB989D, 0f3F000000;
	cvt.sat.f32.f32 	%f292, %f291;
	fma.rm.f32 	%f293, %f292, %f266, %f265;
	add.f32 	%f294, %f293, 0fCB40007F;
	neg.f32 	%f295, %f294;
	fma.rn.f32 	%f296, %f290, 0f3FB8AA3B, %f295;
	fma.rn.f32 	%f297, %f290, 0f32A57060, %f296;
	mov.b32 	%r310, %f293;
	shl.b32 	%r311, %r310, 23;
	mov.b32 	%f298, %r311;
	ex2.approx.ftz.f32 	%f299, %f297;
	mul.f32 	%f300, %f299, %f298;
	st.shared.f32 	[%r305+8], %f300;
	add.f32 	%f301, %f288, %f300;
	ld.shared.f32 	%f302, [%r305+12];
	sub.f32 	%f303, %f302, %f530;
	fma.rn.f32 	%f304, %f303, 0f3BBB989D, 0f3F000000;
	cvt.sat.f32.f32 	%f305, %f304;
	fma.rm.f32 	%f306, %f305, %f266, %f265;
	add.f32 	%f307, %f306, 0fCB40007F;
	neg.f32 	%f308, %f307;
	fma.rn.f32 	%f309, %f303, 0f3FB8AA3B, %f308;
	fma.rn.f32 	%f310, %f303, 0f32A57060, %f309;
	mov.b32 	%r312, %f306;
	shl.b32 	%r313, %r312, 23;
	mov.b32 	%f311, %r313;
	ex2.approx.ftz.f32 	%f312, %f310;
	mul.f32 	%f313, %f312, %f311;
	st.shared.f32 	[%r305+12], %f313;
	add.f32 	%f532, %f301, %f313;
	add.s32 	%r382, %r382, 4;
	setp.eq.s32 	%p68, %r382, %r26;
	mov.u32 	%r388, %r26;
	@%p68 bra 	$L__BB0_42;
	bra.uni 	$L__BB0_41;
$L__BB0_42:
	setp.eq.s32 	%p69, %r11, 0;
	@%p69 bra 	$L__BB0_59;
	setp.eq.s32 	%p70, %r12, 0;
	@%p70 bra 	$L__BB0_45;
	shl.b32 	%r314, %r388, 2;
	add.s32 	%r315, %r30, %r314;
	ld.shared.f32 	%f315, [%r315];
	sub.f32 	%f316, %f315, %f530;
	fma.rn.f32 	%f317, %f316, 0f3BBB989D, 0f3F000000;
	cvt.sat.f32.f32 	%f318, %f317;
	mov.f32 	%f319, 0f4B400001;
	mov.f32 	%f320, 0f437C0000;
	fma.rm.f32 	%f321, %f318, %f320, %f319;
	add.f32 	%f322, %f321, 0fCB40007F;
	neg.f32 	%f323, %f322;
	fma.rn.f32 	%f324, %f316, 0f3FB8AA3B, %f323;
	fma.rn.f32 	%f325, %f316, 0f32A57060, %f324;
	mov.b32 	%r316, %f321;
	shl.b32 	%r317, %r316, 23;
	mov.b32 	%f326, %r317;
	ex2.approx.ftz.f32 	%f327, %f325;
	mul.f32 	%f328, %f327, %f326;
	st.shared.f32 	[%r315], %f328;
	add.f32 	%f329, %f532, %f328;
	ld.shared.f32 	%f330, [%r315+4];
	sub.f32 	%f331, %f330, %f530;
	fma.rn.f32 	%f332, %f331, 0f3BBB989D, 0f3F000000;
	cvt.sat.f32.f32 	%f333, %f332;
	fma.rm.f32 	%f334, %f333, %f320, %f319;
	add.f32 	%f335, %f334, 0fCB40007F;
	neg.f32 	%f336, %f335;
	fma.rn.f32 	%f337, %f331, 0f3FB8AA3B, %f336;
	fma.rn.f32 	%f338, %f331, 0f32A57060, %f337;
	mov.b32 	%r318, %f334;
	shl.b32 	%r319, %r318, 23;
	mov.b32 	%f339, %r319;
	ex2.approx.ftz.f32 	%f340, %f338;
	mul.f32 	%f341, %f340, %f339;
	st.shared.f32 	[%r315+4], %f341;
	add.f32 	%f532, %f329, %f341;
	add.s32 	%r388, %r388, 2;
$L__BB0_45:
	setp.eq.s32 	%p71, %r23, 0;
	@%p71 bra 	$L__BB0_59;
	shl.b32 	%r320, %r388, 2;
	add.s32 	%r321, %r30, %r320;
	ld.shared.f32 	%f342, [%r321];
	sub.f32 	%f343, %f342, %f530;
	fma.rn.f32 	%f344, %f343, 0f3BBB989D, 0f3F000000;
	cvt.sat.f32.f32 	%f345, %f344;
	mov.f32 	%f346, 0f4B400001;
	mov.f32 	%f347, 0f437C0000;
	fma.rm.f32 	%f348, %f345, %f347, %f346;
	add.f32 	%f349, %f348, 0fCB40007F;
	neg.f32 	%f350, %f349;
	fma.rn.f32 	%f351, %f343, 0f3FB8AA3B, %f350;
	fma.rn.f32 	%f352, %f343, 0f32A57060, %f351;
	mov.b32 	%r322, %f348;
	shl.b32 	%r323, %r322, 23;
	mov.b32 	%f353, %r323;
	ex2.approx.ftz.f32 	%f354, %f352;
	mul.f32 	%f355, %f354, %f353;
	st.shared.f32 	[%r321], %f355;
	add.f32 	%f532, %f532, %f355;
	bra.uni 	$L__BB0_59;
$L__BB0_47:
	.pragma "nounroll";
	shl.b32 	%r292, %r381, 2;
	add.s32 	%r293, %r30, %r292;
	ld.shared.f32 	%f199, [%r293];
	max.f32 	%f200, %f530, %f199;
	ld.shared.f32 	%f201, [%r293+4];
	max.f32 	%f202, %f200, %f201;
	ld.shared.f32 	%f203, [%r293+8];
	max.f32 	%f204, %f202, %f203;
	ld.shared.f32 	%f205, [%r293+12];
	max.f32 	%f206, %f204, %f205;
	ld.shared.f32 	%f207, [%r293+16];
	max.f32 	%f208, %f206, %f207;
	ld.shared.f32 	%f209, [%r293+20];
	max.f32 	%f210, %f208, %f209;
	ld.shared.f32 	%f211, [%r293+24];
	max.f32 	%f212, %f210, %f211;
	ld.shared.f32 	%f213, [%r293+28];
	max.f32 	%f214, %f212, %f213;
	ld.shared.f32 	%f215, [%r293+32];
	max.f32 	%f216, %f214, %f215;
	ld.shared.f32 	%f217, [%r293+36];
	max.f32 	%f218, %f216, %f217;
	ld.shared.f32 	%f219, [%r293+40];
	max.f32 	%f220, %f218, %f219;
	ld.shared.f32 	%f221, [%r293+44];
	max.f32 	%f222, %f220, %f221;
	ld.shared.f32 	%f223, [%r293+48];
	max.f32 	%f224, %f222, %f223;
	ld.shared.f32 	%f225, [%r293+52];
	max.f32 	%f226, %f224, %f225;
	ld.shared.f32 	%f227, [%r293+56];
	max.f32 	%f228, %f226, %f227;
	ld.shared.f32 	%f229, [%r293+60];
	max.f32 	%f530, %f228, %f229;
	add.s32 	%r390, %r381, 16;
	add.s32 	%r294, %r381, 15;
	and.b32  	%r295, %r7, -16;
	setp.eq.s32 	%p58, %r294, %r295;
	mov.u32 	%r381, %r390;
	@%p58 bra 	$L__BB0_48;
	bra.uni 	$L__BB0_47;
$L__BB0_48:
	and.b32  	%r296, %r7, 15;
	setp.eq.s32 	%p59, %r296, 0;
	@%p59 bra 	$L__BB0_58;
	setp.lt.u32 	%p60, %r9, 7;
	@%p60 bra 	$L__BB0_51;
	shl.b32 	%r297, %r390, 2;
	add.s32 	%r298, %r30, %r297;
	ld.shared.f32 	%f231, [%r298];
	max.f32 	%f232, %f530, %f231;
	ld.shared.f32 	%f233, [%r298+4];
	max.f32 	%f234, %f232, %f233;
	ld.shared.f32 	%f235, [%r298+8];
	max.f32 	%f236, %f234, %f235;
	ld.shared.f32 	%f237, [%r298+12];
	max.f32 	%f238, %f236, %f237;
	ld.shared.f32 	%f239, [%r298+16];
	max.f32 	%f240, %f238, %f239;
	ld.shared.f32 	%f241, [%r298+20];
	max.f32 	%f242, %f240, %f241;
	ld.shared.f32 	%f243, [%r298+24];
	max.f32 	%f244, %f242, %f243;
	ld.shared.f32 	%f245, [%r298+28];
	max.f32 	%f530, %f244, %f245;
	add.s32 	%r390, %r390, 8;
$L__BB0_51:
	setp.eq.s32 	%p61, %r24, 0;
	@%p61 bra 	$L__BB0_58;
	setp.lt.u32 	%p62, %r10, 3;
	@%p62 bra 	$L__BB0_54;
	shl.b32 	%r299, %r390, 2;
	add.s32 	%r300, %r30, %r299;
	ld.shared.f32 	%f247, [%r300];
	max.f32 	%f248, %f530, %f247;
	ld.shared.f32 	%f249, [%r300+4];
	max.f32 	%f250, %f248, %f249;
	ld.shared.f32 	%f251, [%r300+8];
	max.f32 	%f252, %f250, %f251;
	ld.shared.f32 	%f253, [%r300+12];
	max.f32 	%f530, %f252, %f253;
	add.s32 	%r390, %r390, 4;
$L__BB0_54:
	setp.eq.s32 	%p63, %r25, 0;
	@%p63 bra 	$L__BB0_58;
	setp.eq.s32 	%p64, %r25, 1;
	shl.b32 	%r301, %r390, 2;
	add.s32 	%r54, %r30, %r301;
	ld.shared.f32 	%f254, [%r54];
	max.f32 	%f530, %f530, %f254;
	@%p64 bra 	$L__BB0_58;
	setp.eq.s32 	%p65, %r25, 2;
	ld.shared.f32 	%f255, [%r54+4];
	max.f32 	%f530, %f530, %f255;
	@%p65 bra 	$L__BB0_58;
	ld.shared.f32 	%f256, [%r54+8];
	max.f32 	%f530, %f530, %f256;
$L__BB0_58:
	setp.gt.s32 	%p66, %r145, 0;
	mov.f32 	%f532, 0f00000000;
	@%p66 bra 	$L__BB0_39;
$L__BB0_59:
	setp.gt.s32 	%p72, %r144, 0;
	add.s32 	%r35, %r29, %r55;
	mul.wide.u32 	%rd48, %r35, 4;
	add.s64 	%rd7, %rd5, %rd48;
	ld.global.f32 	%f356, [%rd7];
	add.s64 	%rd8, %rd6, %rd48;
	ld.global.f32 	%f357, [%rd8];
	max.f32 	%f10, %f356, %f530;
	sub.f32 	%f358, %f356, %f10;
	fma.rn.f32 	%f359, %f358, 0f3BBB989D, 0f3F000000;
	cvt.sat.f32.f32 	%f360, %f359;
	mov.f32 	%f361, 0f4B400001;
	mov.f32 	%f362, 0f437C0000;
	fma.rm.f32 	%f363, %f360, %f362, %f361;
	add.f32 	%f364, %f363, 0fCB40007F;
	neg.f32 	%f365, %f364;
	fma.rn.f32 	%f366, %f358, 0f3FB8AA3B, %f365;
	fma.rn.f32 	%f367, %f358, 0f32A57060, %f366;
	mov.b32 	%r324, %f363;
	shl.b32 	%r325, %r324, 23;
	mov.b32 	%f368, %r325;
	ex2.approx.ftz.f32 	%f369, %f367;
	mul.f32 	%f370, %f369, %f368;
	mul.f32 	%f11, %f357, %f370;
	sub.f32 	%f371, %f530, %f10;
	fma.rn.f32 	%f372, %f371, 0f3BBB989D, 0f3F000000;
	cvt.sat.f32.f32 	%f373, %f372;
	fma.rm.f32 	%f374, %f373, %f362, %f361;
	add.f32 	%f375, %f374, 0fCB40007F;
	neg.f32 	%f376, %f375;
	fma.rn.f32 	%f377, %f371, 0f3FB8AA3B, %f376;
	fma.rn.f32 	%f378, %f371, 0f32A57060, %f377;
	mov.b32 	%r326, %f374;
	shl.b32 	%r327, %r326, 23;
	mov.b32 	%f379, %r327;
	ex2.approx.ftz.f32 	%f380, %f378;
	mul.f32 	%f12, %f380, %f379;
	fma.rn.f32 	%f13, %f532, %f12, %f11;
	@%p72 bra 	$L__BB0_15;
	bra.uni 	$L__BB0_12;
$L__BB0_60:
	setp.lt.s32 	%p25, %r144, 1;
	@%p25 bra 	$L__BB0_6;
	mul.lo.s32 	%r213, %r146, %r144;
	mul.lo.s32 	%r56, %r213, %r28;
	mov.b32 	%r400, 0;
$L__BB0_62:
	setp.lt.u32 	%p26, %r13, 15;
	mul.lo.s32 	%r80, %r400, %r144;
	add.s32 	%r81, %r80, %r56;
	mov.b32 	%r403, 0;
	@%p26 bra 	$L__BB0_65;
	mov.b32 	%r401, 0;
$L__BB0_64:
	.pragma "nounroll";
	add.s32 	%r216, %r81, %r401;
	mul.wide.s32 	%rd41, %r216, 4;
	add.s64 	%rd42, %rd3, %rd41;
	ld.global.f32 	%f120, [%rd42];
	add.s32 	%r217, %r401, %r80;
	shl.b32 	%r218, %r217, 2;
	mov.u32 	%r219, sram;
	add.s32 	%r220, %r219, %r218;
	st.shared.f32 	[%r220], %f120;
	ld.global.f32 	%f121, [%rd42+4];
	st.shared.f32 	[%r220+4], %f121;
	ld.global.f32 	%f122, [%rd42+8];
	st.shared.f32 	[%r220+8], %f122;
	ld.global.f32 	%f123, [%rd42+12];
	st.shared.f32 	[%r220+12], %f123;
	ld.global.f32 	%f124, [%rd42+16];
	st.shared.f32 	[%r220+16], %f124;
	ld.global.f32 	%f125, [%rd42+20];
	st.shared.f32 	[%r220+20], %f125;
	ld.global.f32 	%f126, [%rd42+24];
	st.shared.f32 	[%r220+24], %f126;
	ld.global.f32 	%f127, [%rd42+28];
	st.shared.f32 	[%r220+28], %f127;
	ld.global.f32 	%f128, [%rd42+32];
	st.shared.f32 	[%r220+32], %f128;
	ld.global.f32 	%f129, [%rd42+36];
	st.shared.f32 	[%r220+36], %f129;
	ld.global.f32 	%f130, [%rd42+40];
	st.shared.f32 	[%r220+40], %f130;
	ld.global.f32 	%f131, [%rd42+44];
	st.shared.f32 	[%r220+44], %f131;
	ld.global.f32 	%f132, [%rd42+48];
	st.shared.f32 	[%r220+48], %f132;
	ld.global.f32 	%f133, [%rd42+52];
	st.shared.f32 	[%r220+52], %f133;
	ld.global.f32 	%f134, [%rd42+56];
	st.shared.f32 	[%r220+56], %f134;
	ld.global.f32 	%f135, [%rd42+60];
	st.shared.f32 	[%r220+60], %f135;
	add.s32 	%r401, %r401, 16;
	setp.ne.s32 	%p27, %r401, %r21;
	mov.u32 	%r403, %r21;
	@%p27 bra 	$L__BB0_64;
$L__BB0_65:
	setp.eq.s32 	%p28, %r14, 0;
	@%p28 bra 	$L__BB0_75;
	add.s32 	%r221, %r14, -1;
	setp.lt.u32 	%p29, %r221, 7;
	@%p29 bra 	$L__BB0_68;
	add.s32 	%r222, %r81, %r403;
	mul.wide.s32 	%rd43, %r222, 4;
	add.s64 	%rd44, %rd3, %rd43;
	ld.global.f32 	%f136, [%rd44];
	add.s32 	%r223, %r403, %r80;
	shl.b32 	%r224, %r223, 2;
	mov.u32 	%r225, sram;
	add.s32 	%r226, %r225, %r224;
	st.shared.f32 	[%r226], %f136;
	ld.global.f32 	%f137, [%rd44+4];
	st.shared.f32 	[%r226+4], %f137;
	ld.global.f32 	%f138, [%rd44+8];
	st.shared.f32 	[%r226+8], %f138;
	ld.global.f32 	%f139, [%rd44+12];
	st.shared.f32 	[%r226+12], %f139;
	ld.global.f32 	%f140, [%rd44+16];
	st.shared.f32 	[%r226+16], %f140;
	ld.global.f32 	%f141, [%rd44+20];
	st.shared.f32 	[%r226+20], %f141;
	ld.global.f32 	%f142, [%rd44+24];
	st.shared.f32 	[%r226+24], %f142;
	ld.global.f32 	%f143, [%rd44+28];
	st.shared.f32 	[%r226+28], %f143;
	add.s32 	%r403, %r403, 8;
$L__BB0_68:
	setp.eq.s32 	%p30, %r15, 0;
	@%p30 bra 	$L__BB0_75;
	setp.lt.u32 	%p31, %r16, 3;
	@%p31 bra 	$L__BB0_71;
	add.s32 	%r227, %r81, %r403;
	mul.wide.s32 	%rd45, %r227, 4;
	add.s64 	%rd46, %rd3, %rd45;
	ld.global.f32 	%f144, [%rd46];
	add.s32 	%r228, %r403, %r80;
	shl.b32 	%r229, %r228, 2;
	mov.u32 	%r230, sram;
	add.s32 	%r231, %r230, %r229;
	st.shared.f32 	[%r231], %f144;
	ld.global.f32 	%f145, [%rd46+4];
	st.shared.f32 	[%r231+4], %f145;
	ld.global.f32 	%f146, [%rd46+8];
	st.shared.f32 	[%r231+8], %f146;
	ld.global.f32 	%f147, [%rd46+12];
	st.shared.f32 	[%r231+12], %f147;
	add.s32 	%r403, %r403, 4;
$L__BB0_71:
	setp.eq.s32 	%p32, %r18, 0;
	@%p32 bra 	$L__BB0_75;
	setp.eq.s32 	%p33, %r18, 1;
	add.s32 	%r232, %r81, %r403;
	mul.wide.s32 	%rd47, %r232, 4;
	add.s64 	%rd10, %rd3, %rd47;
	ld.global.f32 	%f148, [%rd10];
	add.s32 	%r233, %r403, %r80;
	shl.b32 	%r234, %r233, 2;
	mov.u32 	%r235, sram;
	add.s32 	%r89, %r235, %r234;
	st.shared.f32 	[%r89], %f148;
	@%p33 bra 	$L__BB0_75;
	setp.eq.s32 	%p34, %r18, 2;
	ld.global.f32 	%f149, [%rd10+4];
	st.shared.f32 	[%r89+4], %f149;
	@%p34 bra 	$L__BB0_75;
	ld.global.f32 	%f150, [%rd10+8];
	st.shared.f32 	[%r89+8], %f150;
$L__BB0_75:
	add.s32 	%r400, %r400, 1;
	setp.eq.s32 	%p35, %r400, %r146;
	@%p35 bra 	$L__BB0_6;
	bra.uni 	$L__BB0_62;
$L__BB0_76:
	setp.lt.s32 	%p15, %r144, 1;
	@%p15 bra 	$L__BB0_4;
	mov.b32 	%r392, 0;
$L__BB0_78:
	setp.lt.u32 	%p16, %r144, 8;
	mul.lo.s32 	%r59, %r392, %r144;
	mov.b32 	%r398, 0;
	@%p16 bra 	$L__BB0_81;
	mul.lo.s32 	%r184, %r145, %r144;
	mad.lo.s32 	%r395, %r184, %r378, %r59;
	and.b32  	%r185, %r144, 2147483640;
	neg.s32 	%r396, %r185;
	shl.b32 	%r186, %r392, 2;
	shl.b32 	%r187, %r146, 2;
	add.s32 	%r188, %r187, %r186;
	mov.u32 	%r189, sram;
	add.s32 	%r190, %r189, 16;
	mad.lo.s32 	%r394, %r144, %r188, %r190;
	shl.b32 	%r191, %r145, 2;
	add.s32 	%r192, %r188, %r191;
	mad.lo.s32 	%r393, %r144, %r192, %r190;
$L__BB0_80:
	.pragma "nounroll";
	mul.wide.s32 	%rd29, %r395, 4;
	add.s64 	%rd30, %rd2, %rd29;
	add.s64 	%rd31, %rd1, %rd29;
	ld.global.f32 	%f90, [%rd30];
	st.shared.f32 	[%r394+-16], %f90;
	ld.global.f32 	%f91, [%rd31];
	st.shared.f32 	[%r393+-16], %f91;
	ld.global.f32 	%f92, [%rd30+4];
	st.shared.f32 	[%r394+-12], %f92;
	ld.global.f32 	%f93, [%rd31+4];
	st.shared.f32 	[%r393+-12], %f93;
	ld.global.f32 	%f94, [%rd30+8];
	st.shared.f32 	[%r394+-8], %f94;
	ld.global.f32 	%f95, [%rd31+8];
	st.shared.f32 	[%r393+-8], %f95;
	ld.global.f32 	%f96, [%rd30+12];
	st.shared.f32 	[%r394+-4], %f96;
	ld.global.f32 	%f97, [%rd31+12];
	st.shared.f32 	[%r393+-4], %f97;
	ld.global.f32 	%f98, [%rd30+16];
	st.shared.f32 	[%r394], %f98;
	ld.global.f32 	%f99, [%rd31+16];
	st.shared.f32 	[%r393], %f99;
	ld.global.f32 	%f100, [%rd30+20];
	st.shared.f32 	[%r394+4], %f100;
	ld.global.f32 	%f101, [%rd31+20];
	st.shared.f32 	[%r393+4], %f101;
	ld.global.f32 	%f102, [%rd30+24];
	st.shared.f32 	[%r394+8], %f102;
	ld.global.f32 	%f103, [%rd31+24];
	st.shared.f32 	[%r393+8], %f103;
	ld.global.f32 	%f104, [%rd30+28];
	st.shared.f32 	[%r394+12], %f104;
	ld.global.f32 	%f105, [%rd31+28];
	st.shared.f32 	[%r393+12], %f105;
	add.s32 	%r396, %r396, 8;
	add.s32 	%r395, %r395, 8;
	add.s32 	%r394, %r394, 32;
	add.s32 	%r393, %r393, 32;
	setp.ne.s32 	%p17, %r396, 0;
	mov.u32 	%r398, %r19;
	@%p17 bra 	$L__BB0_80;
$L__BB0_81:
	setp.eq.s32 	%p18, %r15, 0;
	@%p18 bra 	$L__BB0_89;
	mul.lo.s32 	%r73, %r145, %r144;
	setp.lt.u32 	%p19, %r16, 3;
	@%p19 bra 	$L__BB0_84;
	mad.lo.s32 	%r193, %r73, %r378, %r59;
	add.s32 	%r194, %r193, %r398;
	mul.wide.s32 	%rd32, %r194, 4;
	add.s64 	%rd33, %rd2, %rd32;
	ld.global.f32 	%f106, [%rd33];
	add.s32 	%r195, %r398, %r59;
	shl.b32 	%r196, %r195, 2;
	add.s32 	%r197, %r4, %r196;
	st.shared.f32 	[%r197], %f106;
	add.s64 	%rd34, %rd1, %rd32;
	ld.global.f32 	%f107, [%rd34];
	add.s32 	%r198, %r5, %r196;
	st.shared.f32 	[%r198], %f107;
	ld.global.f32 	%f108, [%rd33+4];
	st.shared.f32 	[%r197+4], %f108;
	ld.global.f32 	%f109, [%rd34+4];
	st.shared.f32 	[%r198+4], %f109;
	ld.global.f32 	%f110, [%rd33+8];
	st.shared.f32 	[%r197+8], %f110;
	ld.global.f32 	%f111, [%rd34+8];
	st.shared.f32 	[%r198+8], %f111;
	ld.global.f32 	%f112, [%rd33+12];
	st.shared.f32 	[%r197+12], %f112;
	ld.global.f32 	%f113, [%rd34+12];
	st.shared.f32 	[%r198+12], %f113;
	add.s32 	%r398, %r398, 4;
$L__BB0_84:
	setp.eq.s32 	%p20, %r18, 0;
	@%p20 bra 	$L__BB0_89;
	setp.eq.s32 	%p21, %r18, 1;
	@%p21 bra 	$L__BB0_87;
	mad.lo.s32 	%r199, %r73, %r378, %r59;
	add.s32 	%r200, %r199, %r398;
	mul.wide.s32 	%rd35, %r200, 4;
	add.s64 	%rd36, %rd2, %rd35;
	ld.global.f32 	%f114, [%rd36];
	add.s32 	%r201, %r398, %r59;
	shl.b32 	%r202, %r201, 2;
	add.s32 	%r203, %r4, %r202;
	st.shared.f32 	[%r203], %f114;
	add.s64 	%rd37, %rd1, %rd35;
	ld.global.f32 	%f115, [%rd37];
	add.s32 	%r204, %r5, %r202;
	st.shared.f32 	[%r204], %f115;
	ld.global.f32 	%f116, [%rd36+4];
	st.shared.f32 	[%r203+4], %f116;
	ld.global.f32 	%f117, [%rd37+4];
	st.shared.f32 	[%r204+4], %f117;
	add.s32 	%r398, %r398, 2;
$L__BB0_87:
	setp.eq.s32 	%p22, %r20, 0;
	@%p22 bra 	$L__BB0_89;
	mad.lo.s32 	%r205, %r73, %r378, %r59;
	add.s32 	%r206, %r205, %r398;
	mul.wide.s32 	%rd38, %r206, 4;
	add.s64 	%rd39, %rd2, %rd38;
	ld.global.f32 	%f118, [%rd39];
	add.s32 	%r207, %r398, %r59;
	shl.b32 	%r208, %r207, 2;
	add.s32 	%r209, %r4, %r208;
	st.shared.f32 	[%r209], %f118;
	add.s64 	%rd40, %rd1, %rd38;
	ld.global.f32 	%f119, [%rd40];
	add.s32 	%r210, %r5, %r208;
	st.shared.f32 	[%r210], %f119;
$L__BB0_89:
	add.s32 	%r392, %r392, 1;
	setp.eq.s32 	%p23, %r392, %r145;
	@%p23 bra 	$L__BB0_4;
	bra.uni 	$L__BB0_78;
$L__BB0_90:
	setp.gt.s32 	%p37, %r144, 0;
	@%p37 bra 	$L__BB0_104;
	mov.b32 	%r405, 0;
$L__BB0_92:
	setp.lt.u32 	%p38, %r7, 7;
	mul.lo.s32 	%r92, %r405, %r145;
	mov.b32 	%r408, 0;
	@%p38 bra 	$L__BB0_95;
	mov.b32 	%r406, 0;
$L__BB0_94:
	.pragma "nounroll";
	add.s32 	%r239, %r406, %r92;
	shl.b32 	%r240, %r239, 2;
	add.s32 	%r241, %r6, %r240;
	st.shared.f32 	[%r241], %f2;
	st.shared.f32 	[%r241+4], %f2;
	st.shared.f32 	[%r241+8], %f2;
	st.shared.f32 	[%r241+12], %f2;
	st.shared.f32 	[%r241+16], %f2;
	st.shared.f32 	[%r241+20], %f2;
	st.shared.f32 	[%r241+24], %f2;
	st.shared.f32 	[%r241+28], %f2;
	add.s32 	%r406, %r406, 8;
	setp.ne.s32 	%p39, %r406, %r22;
	mov.u32 	%r408, %r22;
	@%p39 bra 	$L__BB0_94;
$L__BB0_95:
	setp.eq.s32 	%p40, %r17, 0;
	@%p40 bra 	$L__BB0_103;
	add.s32 	%r242, %r17, -1;
	setp.lt.u32 	%p41, %r242, 3;
	@%p41 bra 	$L__BB0_98;
	add.s32 	%r243, %r408, %r92;
	shl.b32 	%r244, %r243, 2;
	add.s32 	%r245, %r6, %r244;
	st.shared.f32 	[%r245], %f2;
	st.shared.f32 	[%r245+4], %f2;
	st.shared.f32 	[%r245+8], %f2;
	st.shared.f32 	[%r245+12], %f2;
	add.s32 	%r408, %r408, 4;
$L__BB0_98:
	setp.eq.s32 	%p42, %r11, 0;
	@%p42 bra 	$L__BB0_103;
	setp.eq.s32 	%p43, %r12, 0;
	@%p43 bra 	$L__BB0_101;
	add.s32 	%r246, %r408, %r92;
	shl.b32 	%r247, %r246, 2;
	add.s32 	%r248, %r6, %r247;
	st.shared.f32 	[%r248], %f2;
	st.shared.f32 	[%r248+4], %f2;
	add.s32 	%r408, %r408, 2;
$L__BB0_101:
	setp.eq.s32 	%p44, %r23, 0;
	@%p44 bra 	$L__BB0_103;
	add.s32 	%r249, %r408, %r92;
	shl.b32 	%r250, %r249, 2;
	add.s32 	%r251, %r6, %r250;
	st.shared.f32 	[%r251], %f2;
$L__BB0_103:
	add.s32 	%r405, %r405, 1;
	setp.eq.s32 	%p45, %r405, %r146;
	@%p45 bra 	$L__BB0_7;
	bra.uni 	$L__BB0_92;
$L__BB0_104:
	mov.b32 	%r410, 0;
$L__BB0_105:
	mul.lo.s32 	%r102, %r410, %r144;
	mul.lo.s32 	%r103, %r410, %r145;
	mov.b32 	%r411, 0;
$L__BB0_106:
	setp.lt.u32 	%p46, %r13, 7;
	mul.lo.s32 	%r105, %r411, %r144;
	mov.f32 	%f550, 0f00000000;
	mov.b32 	%r414, 0;
	@%p46 bra 	$L__BB0_109;
	mov.f32 	%f550, 0f00000000;
	mov.b32 	%r412, 0;
$L__BB0_108:
	.pragma "nounroll";
	add.s32 	%r256, %r412, %r102;
	shl.b32 	%r257, %r256, 2;
	mov.u32 	%r258, sram;
	add.s32 	%r259, %r258, %r257;
	ld.shared.f32 	%f154, [%r259];
	add.s32 	%r260, %r412, %r105;
	shl.b32 	%r261, %r260, 2;
	add.s32 	%r262, %r4, %r261;
	ld.shared.f32 	%f155, [%r262];
	fma.rn.f32 	%f156, %f154, %f155, %f550;
	ld.shared.f32 	%f157, [%r259+4];
	ld.shared.f32 	%f158, [%r262+4];
	fma.rn.f32 	%f159, %f157, %f158, %f156;
	ld.shared.f32 	%f160, [%r259+8];
	ld.shared.f32 	%f161, [%r262+8];
	fma.rn.f32 	%f162, %f160, %f161, %f159;
	ld.shared.f32 	%f163, [%r259+12];
	ld.shared.f32 	%f164, [%r262+12];
	fma.rn.f32 	%f165, %f163, %f164, %f162;
	ld.shared.f32 	%f166, [%r259+16];
	ld.shared.f32 	%f167, [%r262+16];
	fma.rn.f32 	%f168, %f166, %f167, %f165;
	ld.shared.f32 	%f169, [%r259+20];
	ld.shared.f32 	%f170, [%r262+20];
	fma.rn.f32 	%f171, %f169, %f170, %f168;
	ld.shared.f32 	%f172, [%r259+24];
	ld.shared.f32 	%f173, [%r262+24];
	fma.rn.f32 	%f174, %f172, %f173, %f171;
	ld.shared.f32 	%f175, [%r259+28];
	ld.shared.f32 	%f176, [%r262+28];
	fma.rn.f32 	%f550, %f175, %f176, %f174;
	add.s32 	%r412, %r412, 8;
	setp.ne.s32 	%p47, %r412, %r19;
	mov.u32 	%r414, %r19;
	@%p47 bra 	$L__BB0_108;
$L__BB0_109:
	setp.eq.s32 	%p48, %r15, 0;
	@%p48 bra 	$L__BB0_117;
	setp.lt.u32 	%p49, %r16, 3;
	@%p49 bra 	$L__BB0_112;
	add.s32 	%r263, %r414, %r102;
	shl.b32 	%r264, %r263, 2;
	mov.u32 	%r265, sram;
	add.s32 	%r266, %r265, %r264;
	ld.shared.f32 	%f178, [%r266];
	add.s32 	%r267, %r414, %r105;
	shl.b32 	%r268, %r267, 2;
	add.s32 	%r269, %r4, %r268;
	ld.shared.f32 	%f179, [%r269];
	fma.rn.f32 	%f180, %f178, %f179, %f550;
	ld.shared.f32 	%f181, [%r266+4];
	ld.shared.f32 	%f182, [%r269+4];
	fma.rn.f32 	%f183, %f181, %f182, %f180;
	ld.shared.f32 	%f184, [%r266+8];
	ld.shared.f32 	%f185, [%r269+8];
	fma.rn.f32 	%f186, %f184, %f185, %f183;
	ld.shared.f32 	%f187, [%r266+12];
	ld.shared.f32 	%f188, [%r269+12];
	fma.rn.f32 	%f550, %f187, %f188, %f186;
	add.s32 	%r414, %r414, 4;
$L__BB0_112:
	setp.eq.s32 	%p50, %r18, 0;
	@%p50 bra 	$L__BB0_117;
	setp.eq.s32 	%p51, %r18, 1;
	@%p51 bra 	$L__BB0_115;
	add.s32 	%r270, %r414, %r102;
	shl.b32 	%r271, %r270, 2;
	mov.u32 	%r272, sram;
	add.s32 	%r273, %r272, %r271;
	ld.shared.f32 	%f190, [%r273];
	add.s32 	%r274, %r414, %r105;
	shl.b32 	%r275, %r274, 2;
	add.s32 	%r276, %r4, %r275;
	ld.shared.f32 	%f191, [%r276];
	fma.rn.f32 	%f192, %f190, %f191, %f550;
	ld.shared.f32 	%f193, [%r273+4];
	ld.shared.f32 	%f194, [%r276+4];
	fma.rn.f32 	%f550, %f193, %f194, %f192;
	add.s32 	%r414, %r414, 2;
$L__BB0_115:
	setp.eq.s32 	%p52, %r20, 0;
	@%p52 bra 	$L__BB0_117;
	add.s32 	%r277, %r414, %r102;
	shl.b32 	%r278, %r277, 2;
	mov.u32 	%r279, sram;
	add.s32 	%r280, %r279, %r278;
	ld.shared.f32 	%f195, [%r280];
	add.s32 	%r281, %r414, %r105;
	shl.b32 	%r282, %r281, 2;
	add.s32 	%r283, %r4, %r282;
	ld.shared.f32 	%f196, [%r283];
	fma.rn.f32 	%f550, %f195, %f196, %f550;
$L__BB0_117:
	mul.f32 	%f197, %f1, %f550;
	add.s32 	%r284, %r411, %r103;
	shl.b32 	%r285, %r284, 2;
	add.s32 	%r286, %r6, %r285;
	st.shared.f32 	[%r286], %f197;
	add.s32 	%r411, %r411, 1;
	setp.ne.s32 	%p53, %r411, %r145;
	@%p53 bra 	$L__BB0_106;
	add.s32 	%r410, %r410, 1;
	setp.eq.s32 	%p54, %r410, %r146;
	@%p54 bra 	$L__BB0_7;
	bra.uni 	$L__BB0_105;
$L__BB0_119:
	setp.lt.u32 	%p74, %r13, 15;
	mov.b32 	%r385, 0;
	@%p74 bra 	$L__BB0_29;
	mul.f32 	%f45, %f12, 0f00000000;
	mov.b32 	%r383, 0;
$L__BB0_121:
	.pragma "nounroll";
	add.s32 	%r330, %r383, %r40;
	mul.wide.u32 	%rd49, %r330, 4;
	add.s64 	%rd50, %rd4, %rd49;
	ld.global.f32 	%f381, [%rd50];
	fma.rn.f32 	%f382, %f11, %f381, %f45;
	mul.f32 	%f383, %f14, %f382;
	st.global.f32 	[%rd50], %f383;
	ld.global.f32 	%f384, [%rd50+4];
	fma.rn.f32 	%f385, %f11, %f384, %f45;
	mul.f32 	%f386, %f14, %f385;
	st.global.f32 	[%rd50+4], %f386;
	ld.global.f32 	%f387, [%rd50+8];
	fma.rn.f32 	%f388, %f11, %f387, %f45;
	mul.f32 	%f389, %f14, %f388;
	st.global.f32 	[%rd50+8], %f389;
	ld.global.f32 	%f390, [%rd50+12];
	fma.rn.f32 	%f391, %f11, %f390, %f45;
	mul.f32 	%f392, %f14, %f391;
	st.global.f32 	[%rd50+12], %f392;
	ld.global.f32 	%f393, [%rd50+16];
	fma.rn.f32 	%f394, %f11, %f393, %f45;
	mul.f32 	%f395, %f14, %f394;
	st.global.f32 	[%rd50+16], %f395;
	ld.global.f32 	%f396, [%rd50+20];
	fma.rn.f32 	%f397, %f11, %f396, %f45;
	mul.f32 	%f398, %f14, %f397;
	st.global.f32 	[%rd50+20], %f398;
	ld.global.f32 	%f399, [%rd50+24];
	fma.rn.f32 	%f400, %f11, %f399, %f45;
	mul.f32 	%f401, %f14, %f400;
	st.global.f32 	[%rd50+24], %f401;
	ld.global.f32 	%f402, [%rd50+28];
	fma.rn.f32 	%f403, %f11, %f402, %f45;
	mul.f32 	%f404, %f14, %f403;
	st.global.f32 	[%rd50+28], %f404;
	ld.global.f32 	%f405, [%rd50+32];
	fma.rn.f32 	%f406, %f11, %f405, %f45;
	mul.f32 	%f407, %f14, %f406;
	st.global.f32 	[%rd50+32], %f407;
	ld.global.f32 	%f408, [%rd50+36];
	fma.rn.f32 	%f409, %f11, %f408, %f45;
	mul.f32 	%f410, %f14, %f409;
	st.global.f32 	[%rd50+36], %f410;
	ld.global.f32 	%f411, [%rd50+40];
	fma.rn.f32 	%f412, %f11, %f411, %f45;
	mul.f32 	%f413, %f14, %f412;
	st.global.f32 	[%rd50+40], %f413;
	ld.global.f32 	%f414, [%rd50+44];
	fma.rn.f32 	%f415, %f11, %f414, %f45;
	mul.f32 	%f416, %f14, %f415;
	st.global.f32 	[%rd50+44], %f416;
	ld.global.f32 	%f417, [%rd50+48];
	fma.rn.f32 	%f418, %f11, %f417, %f45;
	mul.f32 	%f419, %f14, %f418;
	st.global.f32 	[%rd50+48], %f419;
	ld.global.f32 	%f420, [%rd50+52];
	fma.rn.f32 	%f421, %f11, %f420, %f45;
	mul.f32 	%f422, %f14, %f421;
	st.global.f32 	[%rd50+52], %f422;
	ld.global.f32 	%f423, [%rd50+56];
	fma.rn.f32 	%f424, %f11, %f423, %f45;
	mul.f32 	%f425, %f14, %f424;
	st.global.f32 	[%rd50+56], %f425;
	ld.global.f32 	%f426, [%rd50+60];
	fma.rn.f32 	%f427, %f11, %f426, %f45;
	mul.f32 	%f428, %f14, %f427;
	st.global.f32 	[%rd50+60], %f428;
	add.s32 	%r383, %r383, 16;
	setp.eq.s32 	%p75, %r383, %r21;
	mov.u32 	%r385, %r21;
	@%p75 bra 	$L__BB0_29;
	bra.uni 	$L__BB0_121;
$L__BB0_122:
	min.s32 	%r151, %r145, %r144;
	setp.lt.s32 	%p4, %r151, 1;
	@%p4 bra 	$L__BB0_138;
	add.s32 	%r124, %r144, -1;
	and.b32  	%r125, %r144, 7;
	add.s32 	%r126, %r125, -1;
	and.b32  	%r127, %r144, 3;
	and.b32  	%r128, %r144, 2147483640;
	and.b32  	%r129, %r144, 1;
	mov.b32 	%r421, 0;
$L__BB0_124:
	mul.lo.s32 	%r131, %r2, %r421;
	mov.b32 	%r422, 0;
$L__BB0_125:
	setp.lt.u32 	%p5, %r124, 7;
	mul.lo.s32 	%r133, %r422, %r144;
	add.s32 	%r134, %r133, %r131;
	mov.b32 	%r425, 0;
	@%p5 bra 	$L__BB0_128;
	mov.b32 	%r423, 0;
$L__BB0_127:
	.pragma "nounroll";
	add.s32 	%r156, %r134, %r423;
	mul.wide.s32 	%rd17, %r156, 4;
	add.s64 	%rd18, %rd2, %rd17;
	ld.global.f32 	%f60, [%rd18];
	add.s32 	%r157, %r423, %r133;
	shl.b32 	%r158, %r157, 2;
	add.s32 	%r159, %r4, %r158;
	st.shared.f32 	[%r159], %f60;
	add.s64 	%rd19, %rd1, %rd17;
	ld.global.f32 	%f61, [%rd19];
	add.s32 	%r160, %r5, %r158;
	st.shared.f32 	[%r160], %f61;
	ld.global.f32 	%f62, [%rd18+4];
	st.shared.f32 	[%r159+4], %f62;
	ld.global.f32 	%f63, [%rd19+4];
	st.shared.f32 	[%r160+4], %f63;
	ld.global.f32 	%f64, [%rd18+8];
	st.shared.f32 	[%r159+8], %f64;
	ld.global.f32 	%f65, [%rd19+8];
	st.shared.f32 	[%r160+8], %f65;
	ld.global.f32 	%f66, [%rd18+12];
	st.shared.f32 	[%r159+12], %f66;
	ld.global.f32 	%f67, [%rd19+12];
	st.shared.f32 	[%r160+12], %f67;
	ld.global.f32 	%f68, [%rd18+16];
	st.shared.f32 	[%r159+16], %f68;
	ld.global.f32 	%f69, [%rd19+16];
	st.shared.f32 	[%r160+16], %f69;
	ld.global.f32 	%f70, [%rd18+20];
	st.shared.f32 	[%r159+20], %f70;
	ld.global.f32 	%f71, [%rd19+20];
	st.shared.f32 	[%r160+20], %f71;
	ld.global.f32 	%f72, [%rd18+24];
	st.shared.f32 	[%r159+24], %f72;
	ld.global.f32 	%f73, [%rd19+24];
	st.shared.f32 	[%r160+24], %f73;
	ld.global.f32 	%f74, [%rd18+28];
	st.shared.f32 	[%r159+28], %f74;
	ld.global.f32 	%f75, [%rd19+28];
	st.shared.f32 	[%r160+28], %f75;
	add.s32 	%r423, %r423, 8;
	setp.ne.s32 	%p6, %r423, %r128;
	mov.u32 	%r425, %r128;
	@%p6 bra 	$L__BB0_127;
$L__BB0_128:
	setp.eq.s32 	%p7, %r125, 0;
	@%p7 bra 	$L__BB0_136;
	setp.lt.u32 	%p8, %r126, 3;
	@%p8 bra 	$L__BB0_131;
	add.s32 	%r161, %r134, %r425;
	mul.wide.s32 	%rd20, %r161, 4;
	add.s64 	%rd21, %rd2, %rd20;
	ld.global.f32 	%f76, [%rd21];
	add.s32 	%r162, %r425, %r133;
	shl.b32 	%r163, %r162, 2;
	add.s32 	%r164, %r4, %r163;
	st.shared.f32 	[%r164], %f76;
	add.s64 	%rd22, %rd1, %rd20;
	ld.global.f32 	%f77, [%rd22];
	add.s32 	%r165, %r5, %r163;
	st.shared.f32 	[%r165], %f77;
	ld.global.f32 	%f78, [%rd21+4];
	st.shared.f32 	[%r164+4], %f78;
	ld.global.f32 	%f79, [%rd22+4];
	st.shared.f32 	[%r165+4], %f79;
	ld.global.f32 	%f80, [%rd21+8];
	st.shared.f32 	[%r164+8], %f80;
	ld.global.f32 	%f81, [%rd22+8];
	st.shared.f32 	[%r165+8], %f81;
	ld.global.f32 	%f82, [%rd21+12];
	st.shared.f32 	[%r164+12], %f82;
	ld.global.f32 	%f83, [%rd22+12];
	st.shared.f32 	[%r165+12], %f83;
	add.s32 	%r425, %r425, 4;
$L__BB0_131:
	setp.eq.s32 	%p9, %r127, 0;
	@%p9 bra 	$L__BB0_136;
	setp.eq.s32 	%p10, %r127, 1;
	@%p10 bra 	$L__BB0_134;
	add.s32 	%r166, %r134, %r425;
	mul.wide.s32 	%rd23, %r166, 4;
	add.s64 	%rd24, %rd2, %rd23;
	ld.global.f32 	%f84, [%rd24];
	add.s32 	%r167, %r425, %r133;
	shl.b32 	%r168, %r167, 2;
	add.s32 	%r169, %r4, %r168;
	st.shared.f32 	[%r169], %f84;
	add.s64 	%rd25, %rd1, %rd23;
	ld.global.f32 	%f85, [%rd25];
	add.s32 	%r170, %r5, %r168;
	st.shared.f32 	[%r170], %f85;
	ld.global.f32 	%f86, [%rd24+4];
	st.shared.f32 	[%r169+4], %f86;
	ld.global.f32 	%f87, [%rd25+4];
	st.shared.f32 	[%r170+4], %f87;
	add.s32 	%r425, %r425, 2;
$L__BB0_134:
	setp.eq.s32 	%p11, %r129, 0;
	@%p11 bra 	$L__BB0_136;
	add.s32 	%r171, %r134, %r425;
	mul.wide.s32 	%rd26, %r171, 4;
	add.s64 	%rd27, %rd2, %rd26;
	ld.global.f32 	%f88, [%rd27];
	add.s32 	%r172, %r425, %r133;
	shl.b32 	%r173, %r172, 2;
	add.s32 	%r174, %r4, %r173;
	st.shared.f32 	[%r174], %f88;
	add.s64 	%rd28, %rd1, %rd26;
	ld.global.f32 	%f89, [%rd28];
	add.s32 	%r175, %r5, %r173;
	st.shared.f32 	[%r175], %f89;
$L__BB0_136:
	add.s32 	%r422, %r422, 1;
	setp.ne.s32 	%p12, %r422, %r145;
	@%p12 bra 	$L__BB0_125;
	ld.param.u32 	%r374, [_Z24serial_flash_attn_kerneliiPfS_S_iiiiS_S_S__param_7];
	add.s32 	%r421, %r421, 1;
	setp.ne.s32 	%p13, %r421, %r374;
	@%p13 bra 	$L__BB0_124;
$L__BB0_138:
	ret;

}


// ===== COMPILED SASS (sm_100) =====

	.target	sm_100

	.elftype	@"ET_EXEC"


//--------------------- .note.nv.tkinfo           --------------------------
	.section	.note.nv.tkinfo,"",@"SHT_NOTE"
	.sectionflags	@"SHF_NOTE_NV_TKINFO"
	.tkinfo
        /*0018*/ 	.word	0x00000002
        /*0030*/ 	.string	""
        /*0030*/ 	.string	"ptxas"
        /*0030*/ 	.string	"Cuda compilation tools, release 13.0, V13.0.88"
        /*0030*/ 	.string	"Build cuda_13.0.r13.0/compiler.36424714_0"
        /*0030*/ 	.string	"-arch sm_100 -m 64 "



//--------------------- .note.nv.cuinfo           --------------------------
	.section	.note.nv.cuinfo,"",@"SHT_NOTE"
	.sectionflags	@"SHF_NOTE_NV_CUINFO"
        /*0018*/ 	.short	0x0002
        /*001a*/ 	.short	0x0064
        /*001c*/ 	.short	0x0082
	.zero		2


//--------------------- .nv.info                  --------------------------
	.section	.nv.info,"",@"SHT_CUDA_INFO"
	.align	4


	//----- nvinfo : EIATTR_REGCOUNT
	.align		4
        /*0000*/ 	.byte	0x04, 0x2f
        /*0002*/ 	.short	(.L_1 - .L_0)
	.align		4
.L_0:
        /*0004*/ 	.word	index@(_Z24serial_flash_attn_kerneliiPfS_S_iiiiS_S_S_)
        /*0008*/ 	.word	0x00000020


	//----- nvinfo : EIATTR_FRAME_SIZE
	.align		4
.L_1:
        /*000c*/ 	.byte	0x04, 0x11
        /*000e*/ 	.short	(.L_3 - .L_2)
	.align		4
.L_2:
        /*0010*/ 	.word	index@($__internal_1_$__cuda_sm20_sqrt_rn_f32_slowpath)
        /*0014*/ 	.word	0x00000000


	//----- nvinfo : EIATTR_FRAME_SIZE
	.align		4
.L_3:
        /*0018*/ 	.byte	0x04, 0x11
        /*001a*/ 	.short	(.L_5 - .L_4)
	.align		4
.L_4:
        /*001c*/ 	.word	index@($__internal_0_$__cuda_sm20_rcp_rn_f32_slowpath)
        /*0020*/ 	.word	0x00000000


	//----- nvinfo : EIATTR_FRAME_SIZE
	.align		4
.L_5:
        /*0024*/ 	.byte	0x04, 0x11
        /*0026*/ 	.short	(.L_7 - .L_6)
	.align		4
.L_6:
        /*0028*/ 	.word	index@(_Z24serial_flash_attn_kerneliiPfS_S_iiiiS_S_S_)
        /*002c*/ 	.word	0x00000000


	//----- nvinfo : EIATTR_MIN_STACK_SIZE
	.align		4
.L_7:
        /*0030*/ 	.byte	0x04, 0x12
        /*0032*/ 	.short	(.L_9 - .L_8)
	.align		4
.L_8:
        /*0034*/ 	.word	index@(_Z24serial_flash_attn_kerneliiPfS_S_iiiiS_S_S_)
        /*0038*/ 	.word	0x00000000
.L_9:


//--------------------- .nv.compat                --------------------------
	.section	.nv.compat,"",@"SHT_CUDA_COMPAT_INFO"
	.align	4
        /*0000*/ 	.byte	0x02, 0x09, 0x00, 0x00, 0x02, 0x02, 0x01, 0x00, 0x02, 0x05, 0x05, 0x00, 0x03, 0x07, 0x01, 0x01
        /*0010*/ 	.byte	0x02, 0x03, 0x00, 0x00, 0x02, 0x06, 0x01, 0x00, 0x04, 0x0b, 0x08, 0x00, 0x01, 0x00, 0x00, 0x00
        /*0020*/ 	.byte	0x00, 0x00, 0x00, 0x00


//--------------------- .nv.info._Z24serial_flash_attn_kerneliiPfS_S_iiiiS_S_S_ --------------------------
	.section	.nv.info._Z24serial_flash_attn_kerneliiPfS_S_iiiiS_S_S_,"",@"SHT_CUDA_INFO"
	.sectionflags	@""
	.align	4


	//----- nvinfo : EIATTR_CUDA_API_VERSION
	.align		4
        /*0000*/ 	.byte	0x04, 0x37
        /*0002*/ 	.short	(.L_11 - .L_10)
.L_10:
        /*0004*/ 	.word	0x00000082


	//----- nvinfo : EIATTR_KPARAM_INFO
	.align		4
.L_11:
        /*0008*/ 	.byte	0x04, 0x17
        /*000a*/ 	.short	(.L_13 - .L_12)
.L_12:
        /*000c*/ 	.word	0x00000000
        /*0010*/ 	.short	0x000b
        /*0012*/ 	.short	0x0040
        /*0014*/ 	.byte	0x00, 0xf5, 0x21, 0x00


	//----- nvinfo : EIATTR_KPARAM_INFO
	.align		4
.L_13:
        /*0018*/ 	.byte	0x04, 0x17
        /*001a*/ 	.short	(.L_15 - .L_14)
.L_14:
        /*001c*/ 	.word	0x00000000
        /*0020*/ 	.short	0x000a
        /*0022*/ 	.short	0x0038
        /*0024*/ 	.byte	0x00, 0xf5, 0x21, 0x00


	//----- nvinfo : EIATTR_KPARAM_INFO
	.align		4
.L_15:
        /*0028*/ 	.byte	0x04, 0x17
        /*002a*/ 	.short	(.L_17 - .L_16)
.L_16:
        /*002c*/ 	.word	0x00000000
        /*0030*/ 	.short	0x0009
        /*0032*/ 	.short	0x0030
        /*0034*/ 	.byte	0x00, 0xf5, 0x21, 0x00


	//----- nvinfo : EIATTR_KPARAM_INFO
	.align		4
.L_17:
        /*0038*/ 	.byte	0x04, 0x17
        /*003a*/ 	.short	(.L_19 - .L_18)
.L_18:
        /*003c*/ 	.word	0x00000000
        /*0040*/ 	.short	0x0008
        /*0042*/ 	.short	0x002c
        /*0044*/ 	.byte	0x00, 0xf0, 0x11, 0x00


	//----- nvinfo : EIATTR_KPARAM_INFO
	.align		4
.L_19:
        /*0048*/ 	.byte	0x04, 0x17
        /*004a*/ 	.short	(.L_21 - .L_20)
.L_20:
        /*004c*/ 	.word	0x00000000
        /*0050*/ 	.short	0x0007
        /*0052*/ 	.short	0x0028
        /*0054*/ 	.byte	0x00, 0xf0, 0x11, 0x00


	//----- nvinfo : EIATTR_KPARAM_INFO
	.align		4
.L_21:
        /*0058*/ 	.byte	0x04, 0x17
        /*005a*/ 	.short	(.L_23 - .L_22)
.L_22:
        /*005c*/ 	.word	0x00000000
        /*0060*/ 	.short	0x0006
        /*0062*/ 	.short	0x0024
        /*0064*/ 	.byte	0x00, 0xf0, 0x11, 0x00


	//----- nvinfo : EIATTR_KPARAM_INFO
	.align		4
.L_23:
        /*0068*/ 	.byte	0x04, 0x17
        /*006a*/ 	.short	(.L_25 - .L_24)
.L_24:
        /*006c*/ 	.word	0x00000000
        /*0070*/ 	.short	0x0005
        /*0072*/ 	.short	0x0020
        /*0074*/ 	.byte	0x00, 0xf0, 0x11, 0x00


	//----- nvinfo : EIATTR_KPARAM_INFO
	.align		4
.L_25:
        /*0078*/ 	.byte	0x04, 0x17
        /*007a*/ 	.short	(.L_27 - .L_26)
.L_26:
        /*007c*/ 	.word	0x00000000
        /*0080*/ 	.short	0x0004
        /*0082*/ 	.short	0x0018
        /*0084*/ 	.byte	0x00, 0xf5, 0x21, 0x00


	//----- nvinfo : EIATTR_KPARAM_INFO
	.align		4
.L_27:
        /*0088*/ 	.byte	0x04, 0x17
        /*008a*/ 	.short	(.L_29 - .L_28)
.L_28:
        /*008c*/ 	.word	0x00000000
        /*0090*/ 	.short	0x0003
        /*0092*/ 	.short	0x0010
        /*0094*/ 	.byte	0x00, 0xf5, 0x21, 0x00


	//----- nvinfo : EIATTR_KPARAM_INFO
	.align		4
.L_29:
        /*0098*/ 	.byte	0x04, 0x17
        /*009a*/ 	.short	(.L_31 - .L_30)
.L_30:
        /*009c*/ 	.word	0x00000000
        /*00a0*/ 	.short	0x0002
        /*00a2*/ 	.short	0x0008
        /*00a4*/ 	.byte	0x00, 0xf5, 0x21, 0x00


	//----- nvinfo : EIATTR_KPARAM_INFO
	.align		4
.L_31:
        /*00a8*/ 	.byte	0x04, 0x17
        /*00aa*/ 	.short	(.L_33 - .L_32)
.L_32:
        /*00ac*/ 	.word	0x00000000
        /*00b0*/ 	.short	0x0001
        /*00b2*/ 	.short	0x0004
        /*00b4*/ 	.byte	0x00, 0xf0, 0x11, 0x00


	//----- nvinfo : EIATTR_KPARAM_INFO
	.align		4
.L_33:
        /*00b8*/ 	.byte	0x04, 0x17
        /*00ba*/ 	.short	(.L_35 - .L_34)
.L_34:
        /*00bc*/ 	.word	0x00000000
        /*00c0*/ 	.short	0x0000
        /*00c2*/ 	.short	0x0000
        /*00c4*/ 	.byte	0x00, 0xf0, 0x11, 0x00


	//----- nvinfo : EIATTR_SPARSE_MMA_MASK
	.align		4
.L_35:
        /*00c8*/ 	.byte	0x03, 0x50
        /*00ca*/ 	.short	0x0000


	//----- nvinfo : EIATTR_MAXREG_COUNT
	.align		4
        /*00cc*/ 	.byte	0x03, 0x1b
        /*00ce*/ 	.short	0x00ff


	//----- nvinfo : EIATTR_MERCURY_ISA_VERSION
	.align		4
        /*00d0*/ 	.byte	0x03, 0x5f
        /*00d2*/ 	.short	0x0101


	//----- nvinfo : EIATTR_VRC_CTA_INIT_COUNT
	.align		4
        /*00d4*/ 	.byte	0x02, 0x4a
	.zero		1
	.zero		1


	//----- nvinfo : EIATTR_EXIT_INSTR_OFFSETS
	.align		4
        /*00d8*/ 	.byte	0x04, 0x1c
        /*00da*/ 	.short	(.L_37 - .L_36)


	//   ....[0]....
.L_36:
        /*00dc*/ 	.word	0x000001c0


	//   ....[1]....
        /*00e0*/ 	.word	0x000042d0


	//   ....[2]....
        /*00e4*/ 	.word	0x00004330


	//   ....[3]....
        /*00e8*/ 	.word	0x00004b60


	//----- nvinfo : EIATTR_CRS_STACK_SIZE
	.align		4
.L_37:
        /*00ec*/ 	.byte	0x04, 0x1e
        /*00ee*/ 	.short	(.L_39 - .L_38)
.L_38:
        /*00f0*/ 	.word	0x00000000


	//----- nvinfo : EIATTR_CBANK_PARAM_SIZE
	.align		4
.L_39:
        /*00f4*/ 	.byte	0x03, 0x19
        /*00f6*/ 	.short	0x0048


	//----- nvinfo : EIATTR_PARAM_CBANK
	.align		4
        /*00f8*/ 	.byte	0x04, 0x0a
        /*00fa*/ 	.short	(.L_41 - .L_40)
	.align		4
.L_40:
        /*00fc*/ 	.word	index@(.nv.constant0._Z24serial_flash_attn_kerneliiPfS_S_iiiiS_S_S_)
        /*0100*/ 	.short	0x0380
        /*0102*/ 	.short	0x0048


	//----- nvinfo : EIATTR_SW_WAR
	.align		4
.L_41:
        /*0104*/ 	.byte	0x04, 0x36
        /*0106*/ 	.short	(.L_43 - .L_42)
.L_42:
        /*0108*/ 	.word	0x00000008
.L_43:


//--------------------- .nv.callgraph             --------------------------
	.section	.nv.callgraph,"",@"SHT_CUDA_CALLGRAPH"
	.align	4
	.sectionentsize	8
	.align		4
        /*0000*/ 	.word	0x00000000
	.align		4
        /*0004*/ 	.word	0xffffffff
	.align		4
        /*0008*/ 	.word	0x00000000
	.align		4
        /*000c*/ 	.word	0xfffffffe
	.align		4
        /*0010*/ 	.word	0x00000000
	.align		4
        /*0014*/ 	.word	0xfffffffd
	.align		4
        /*0018*/ 	.word	0x00000000
	.align		4
        /*001c*/ 	.word	0xfffffffc


//--------------------- .text._Z24serial_flash_attn_kerneliiPfS_S_iiiiS_S_S_ --------------------------
	.section	.text._Z24serial_flash_attn_kerneliiPfS_S_iiiiS_S_S_,"ax",@progbits
	.align	128
        .global         _Z24serial_flash_attn_kerneliiPfS_S_iiiiS_S_S_
        .type           _Z24serial_flash_attn_kerneliiPfS_S_iiiiS_S_S_,@function
        .size           _Z24serial_flash_attn_kerneliiPfS_S_iiiiS_S_S_,(.L_x_71 - _Z24serial_flash_attn_kerneliiPfS_S_iiiiS_S_S_)
        .other          _Z24serial_flash_attn_kerneliiPfS_S_iiiiS_S_S_,@"STO_CUDA_ENTRY STV_DEFAULT"
_Z24serial_flash_attn_kerneliiPfS_S_iiiiS_S_S_:
.text._Z24serial_flash_attn_kerneliiPfS_S_iiiiS_S_S_:
[----:B------:R-:W-:Y:S01]  /*0000*/  LDC R1, c[0x0][0x37c] ;  /* 0x0000df00ff017b82 */ /* 0x000fe20000000800 */
[----:B------:R-:W0:Y:S02]  /*0010*/  LDCU UR4, c[0x0][0x384] ;  /* 0x00007080ff0477ac */ /* 0x000e240008000800 */
[----:B0-----:R-:W-:-:S04]  /*0020*/  I2FP.F32.S32 R0, UR4 ;  /* 0x0000000400007c45 */ /* 0x001fc80008201400 */
[----:B------:R-:W-:Y:S01]  /*0030*/  IADD3 R2, PT, PT, R0, -0xd000000, RZ ;  /* 0xf300000000027810 */ /* 0x000fe20007ffe0ff */
[----:B------:R0:W1:Y:S03]  /*0040*/  MUFU.RSQ R3, R0 ;  /* 0x0000000000037308 */ /* 0x0000660000001400 */
[----:B------:R-:W-:-:S13]  /*0050*/  ISETP.GT.U32.AND P0, PT, R2, 0x727fffff, PT ;  /* 0x727fffff0200780c */ /* 0x000fda0003f04070 */
[----:B0-----:R-:W-:Y:S05]  /*0060*/  @!P0 BRA `(.L_x_0) ;  /* 0x00000000000c8947 */ /* 0x001fea0003800000 */
[----:B------:R-:W-:-:S07]  /*0070*/  MOV R4, 0x90 ;  /* 0x0000009000047802 */ /* 0x000fce0000000f00 */
[----:B-1----:R-:W-:Y:S05]  /*0080*/  CALL.REL.NOINC `($__internal_1_$__cuda_sm20_sqrt_rn_f32_slowpath) ;  /* 0x0000004c00887944 */ /* 0x002fea0003c00000 */
[----:B------:R-:W-:Y:S05]  /*0090*/  BRA `(.L_x_1) ;  /* 0x0000000000107947 */ /* 0x000fea0003800000 */
.L_x_0:
[----:B-1----:R-:W-:Y:S01]  /*00a0*/  FMUL.FTZ R5, R0, R3 ;  /* 0x0000000300057220 */ /* 0x002fe20000410000 */
[----:B------:R-:W-:-:S03]  /*00b0*/  FMUL.FTZ R3, R3, 0.5 ;  /* 0x3f00000003037820 */ /* 0x000fc60000410000 */
[----:B------:R-:W-:-:S04]  /*00c0*/  FFMA R0, -R5, R5, R0 ;  /* 0x0000000505007223 */ /* 0x000fc80000000100 */
[----:B------:R-:W-:-:S07]  /*00d0*/  FFMA R0, R0, R3, R5 ;  /* 0x0000000300007223 */ /* 0x000fce0000000005 */
.L_x_1:
[----:B------:R-:W-:-:S04]  /*00e0*/  IADD3 R2, PT, PT, R0, 0x1800000, RZ ;  /* 0x0180000000027810 */ /* 0x000fc80007ffe0ff */
[----:B------:R-:W-:-:S04]  /*00f0*/  LOP3.LUT R2, R2, 0x7f800000, RZ, 0xc0, !PT ;  /* 0x7f80000002027812 */ /* 0x000fc800078ec0ff */
[----:B------:R-:W-:-:S13]  /*0100*/  ISETP.GT.U32.AND P0, PT, R2, 0x1ffffff, PT ;  /* 0x01ffffff0200780c */ /* 0x000fda0003f04070 */
[----:B------:R-:W-:Y:S05]  /*0110*/  @P0 BRA `(.L_x_2) ;  /* 0x0000000000100947 */ /* 0x000fea0003800000 */
[----:B------:R-:W-:-:S07]  /*0120*/  MOV R6, 0x140 ;  /* 0x0000014000067802 */ /* 0x000fce0000000f00 */
[----:B------:R-:W-:Y:S05]  /*0130*/  CALL.REL.NOINC `($__internal_0_$__cuda_sm20_rcp_rn_f32_slowpath) ;  /* 0x00000048008c7944 */ /* 0x000fea0003c00000 */
[----:B------:R-:W-:Y:S01]  /*0140*/  MOV R16, R18 ;  /* 0x0000001200107202 */ /* 0x000fe20000000f00 */
[----:B------:R-:W-:Y:S06]  /*0150*/  BRA `(.L_x_3) ;  /* 0x0000000000107947 */ /* 0x000fec0003800000 */
.L_x_2:
[----:B------:R-:W0:Y:S02]  /*0160*/  MUFU.RCP R3, R0 ;  /* 0x0000000000037308 */ /* 0x000e240000001000 */
[----:B0-----:R-:W-:-:S04]  /*0170*/  FFMA R2, R3, R0, -1 ;  /* 0xbf80000003027423 */ /* 0x001fc80000000000 */
[----:B------:R-:W-:-:S04]  /*0180*/  FADD.FTZ R2, -R2, -RZ ;  /* 0x800000ff02027221 */ /* 0x000fc80000010100 */
[----:B------:R-:W-:-:S07]  /*0190*/  FFMA R16, R3, R2, R3 ;  /* 0x0000000203107223 */ /* 0x000fce0000000003 */
.L_x_3:
[----:B------:R-:W0:Y:S02]  /*01a0*/  LDC R0, c[0x0][0x3a8] ;  /* 0x0000ea00ff007b82 */ /* 0x000e240000000800 */
[----:B0-----:R-:W-:-:S13]  /*01b0*/  ISETP.GE.AND P0, PT, R0, 0x1, PT ;  /* 0x000000010000780c */ /* 0x001fda0003f06270 */
[----:B------:R-:W-:Y:S05]  /*01c0*/  @!P0 EXIT ;  /* 0x000000000000894d */ /* 0x000fea0003800000 */
[----:B------:R-:W0:Y:S01]  /*01d0*/  S2UR UR5, SR_CgaCtaId ;  /* 0x00000000000579c3 */ /* 0x000e220000008800 */
[----:B------:R-:W1:Y:S01]  /*01e0*/  LDCU UR9, c[0x0][0x3ac] ;  /* 0x00007580ff0977ac */ /* 0x000e620008000800 */
[----:B------:R-:W2:Y:S01]  /*01f0*/  LDCU UR10, c[0x0][0x384] ;  /* 0x00007080ff0a77ac */ /* 0x000ea20008000800 */
[----:B------:R-:W3:Y:S01]  /*0200*/  LDCU.64 UR6, c[0x0][0x3a0] ;  /* 0x00007400ff0677ac */ /* 0x000ee20008000a00 */
[----:B------:R-:W-:Y:S01]  /*0210*/  UMOV UR4, 0x400 ;  /* 0x0000040000047882 */ /* 0x000fe20000000000 */
[----:B------:R-:W4:Y:S01]  /*0220*/  LDCU.64 UR14, c[0x0][0x358] ;  /* 0x00006b00ff0e77ac */ /* 0x000f220008000a00 */
[----:B-1----:R-:W-:Y:S02]  /*0230*/  UISETP.GE.AND UP0, UPT, UR9, 0x1, UPT ;  /* 0x000000010900788c */ /* 0x002fe4000bf06270 */
[----:B--2---:R-:W-:Y:S02]  /*0240*/  UIADD3 UR17, UPT, UPT, UR10, -0x1, URZ ;  /* 0xffffffff0a117890 */ /* 0x004fe4000fffe0ff */
[----:B0-----:R-:W-:-:S02]  /*0250*/  ULEA UR5, UR5, UR4, 0x18 ;  /* 0x0000000405057291 */ /* 0x001fc4000f8ec0ff */
[----:B---3--:R-:W-:Y:S02]  /*0260*/  UIMAD UR8, UR10, UR7, URZ ;  /* 0x000000070a0872a4 */ /* 0x008fe4000f8e02ff */
[----:B------:R-:W-:Y:S02]  /*0270*/  UIMAD UR4, UR10, UR6, URZ ;  /* 0x000000060a0472a4 */ /* 0x000fe4000f8e02ff */
[----:B------:R-:W-:-:S04]  /*0280*/  ULEA UR8, UR8, UR5, 0x2 ;  /* 0x0000000508087291 */ /* 0x000fc8000f8e10ff */
[----:B------:R-:W-:Y:S01]  /*0290*/  ULEA UR18, UR4, UR8, 0x2 ;  /* 0x0000000804127291 */ /* 0x000fe2000f8e10ff */
[----:B----4-:R-:W-:Y:S11]  /*02a0*/  BRA.U !UP0, `(.L_x_4) ;  /* 0x0000004108107547 */ /* 0x010ff6000b800000 */
[----:B------:R-:W-:Y:S01]  /*02b0*/  ULEA UR9, UR4, UR18, 0x2 ;  /* 0x0000001204097291 */ /* 0x000fe2000f8e10ff */
[----:B------:R-:W-:Y:S01]  /*02c0*/  HFMA2 R17, -RZ, RZ, 0, 0 ;  /* 0x00000000ff117431 */ /* 0x000fe200000001ff */
[----:B------:R-:W-:Y:S02]  /*02d0*/  ULOP3.LUT UR4, UR10, 0x7ffffff8, URZ, 0xc0, !UPT ;  /* 0x7ffffff80a047892 */ /* 0x000fe4000f8ec0ff */
[----:B------:R-:W-:Y:S02]  /*02e0*/  UISETP.LT.AND UP0, UPT, UR7, UR6, UPT ;  /* 0x000000060700728c */ /* 0x000fe4000bf01270 */
[----:B------:R-:W-:Y:S02]  /*02f0*/  ULOP3.LUT UR20, UR6, 0x3, URZ, 0xc0, !UPT ;  /* 0x0000000306147892 */ /* 0x000fe4000f8ec0ff */
[----:B------:R-:W-:Y:S01]  /*0300*/  USEL UR5, UR7, UR6, UP0 ;  /* 0x0000000607057287 */ /* 0x000fe20008000000 */
[----:B------:R-:W-:Y:S01]  /*0310*/  MOV R15, UR4 ;  /* 0x00000004000f7c02 */ /* 0x000fe20008000f00 */
[----:B------:R-:W-:-:S02]  /*0320*/  ULOP3.LUT UR23, UR10, 0x7, URZ, 0xc0, !UPT ;  /* 0x000000070a177892 */ /* 0x000fc4000f8ec0ff */
[----:B------:R-:W-:Y:S02]  /*0330*/  ULOP3.LUT UR22, UR10, 0xf, URZ, 0xc0, !UPT ;  /* 0x0000000f0a167892 */ /* 0x000fe4000f8ec0ff */
[----:B------:R-:W-:Y:S02]  /*0340*/  ULOP3.LUT UR26, UR10, 0x3, URZ, 0xc0, !UPT ;  /* 0x000000030a1a7892 */ /* 0x000fe4000f8ec0ff */
[----:B------:R-:W-:Y:S02]  /*0350*/  ULOP3.LUT UR27, UR10, 0x1, URZ, 0xc0, !UPT ;  /* 0x000000010a1b7892 */ /* 0x000fe4000f8ec0ff */
[----:B------:R-:W-:Y:S02]  /*0360*/  UIADD3 UR19, UPT, UPT, UR6, -0x1, URZ ;  /* 0xffffffff06137890 */ /* 0x000fe4000fffe0ff */
[----:B------:R-:W-:Y:S02]  /*0370*/  ULOP3.LUT UR25, UR6, 0x7, URZ, 0xc0, !UPT ;  /* 0x0000000706197892 */ /* 0x000fe4000f8ec0ff */
[----:B------:R-:W-:-:S02]  /*0380*/  ULOP3.LUT UR28, UR6, 0x7ffffff8, URZ, 0xc0, !UPT ;  /* 0x7ffffff8061c7892 */ /* 0x000fc4000f8ec0ff */
[----:B------:R-:W-:Y:S02]  /*0390*/  ULOP3.LUT UR29, UR6, 0x1, URZ, 0xc0, !UPT ;  /* 0x00000001061d7892 */ /* 0x000fe4000f8ec0ff */
[----:B------:R-:W-:Y:S02]  /*03a0*/  ULOP3.LUT UR30, UR6, 0x7ffffffc, URZ, 0xc0, !UPT ;  /* 0x7ffffffc061e7892 */ /* 0x000fe4000f8ec0ff */
[----:B------:R-:W-:Y:S02]  /*03b0*/  ULOP3.LUT UR10, UR10, 0x7ffffff0, URZ, 0xc0, !UPT ;  /* 0x7ffffff00a0a7892 */ /* 0x000fe4000f8ec0ff */
[----:B------:R-:W-:Y:S02]  /*03c0*/  UIADD3 UR21, UPT, UPT, UR20, -0x1, URZ ;  /* 0xffffffff14157890 */ /* 0x000fe4000fffe0ff */
[----:B------:R-:W-:Y:S02]  /*03d0*/  UIADD3 UR24, UPT, UPT, UR23, -0x1, URZ ;  /* 0xffffffff17187890 */ /* 0x000fe4000fffe0ff */
[----:B------:R-:W-:-:S11]  /*03e0*/  UISETP.GE.AND UP3, UPT, UR5, 0x1, UPT ;  /* 0x000000010500788c */ /* 0x000fd6000bf66270 */
.L_x_58:
[----:B0-----:R-:W0:Y:S01]  /*03f0*/  LDCU UR4, c[0x0][0x3a0] ;  /* 0x00007400ff0477ac */ /* 0x001e220008000800 */
[----:B-1----:R-:W1:Y:S01]  /*0400*/  LDCU UR5, c[0x0][0x384] ;  /* 0x00007080ff0577ac */ /* 0x002e620008000800 */
[----:B0-----:R-:W-:-:S04]  /*0410*/  UISETP.GE.AND UP2, UPT, UR4, 0x1, UPT ;  /* 0x000000010400788c */ /* 0x001fc8000bf46270 */
[----:B-1----:R-:W-:-:S09]  /*0420*/  UISETP.LT.OR UP0, UPT, UR5, 0x1, !UP2 ;  /* 0x000000010500788c */ /* 0x002fd2000d701670 */
[----:B--234-:R-:W-:Y:S05]  /*0430*/  BRA.U UP0, `(.L_x_5) ;  /* 0x00000009001c7547 */ /* 0x01cfea000b800000 */
[----:B------:R-:W-:-:S07]  /*0440*/  MOV R0, RZ ;  /* 0x000000ff00007202 */ /* 0x000fce0000000f00 */
.L_x_10:
[----:B01----:R-:W0:Y:S01]  /*0450*/  LDC R3, c[0x0][0x384] ;  /* 0x0000e100ff037b82 */ /* 0x003e220000000800 */
[----:B------:R-:W-:Y:S01]  /*0460*/  HFMA2 R2, -RZ, RZ, 0, 0 ;  /* 0x00000000ff027431 */ /* 0x000fe200000001ff */
[----:B0-----:R-:W-:-:S13]  /*0470*/  ISETP.GE.U32.AND P0, PT, R3, 0x8, PT ;  /* 0x000000080300780c */ /* 0x001fda0003f06070 */
[----:B------:R-:W-:Y:S05]  /*0480*/  @!P0 BRA `(.L_x_6) ;  /* 0x0000000000e48947 */ /* 0x000fea0003800000 */
[----:B------:R-:W0:Y:S01]  /*0490*/  S2R R5, SR_CgaCtaId ;  /* 0x0000000000057919 */ /* 0x000e220000008800 */
[----:B------:R-:W1:Y:S01]  /*04a0*/  LDC.64 R6, c[0x0][0x3a0] ;  /* 0x0000e800ff067b82 */ /* 0x000e620000000a00 */
[----:B------:R-:W-:Y:S02]  /*04b0*/  MOV R4, 0x400 ;  /* 0x0000040000047802 */ /* 0x000fe40000000f00 */
[----:B------:R-:W-:-:S04]  /*04c0*/  LOP3.LUT R15, R3, 0x7ffffff8, RZ, 0xc0, !PT ;  /* 0x7ffffff8030f7812 */ /* 0x000fc800078ec0ff */
[----:B------:R-:W-:Y:S02]  /*04d0*/  IADD3 R10, PT, PT, -R15, RZ, RZ ;  /* 0x000000ff0f0a7210 */ /* 0x000fe40007ffe1ff */
[----:B-1----:R-:W-:-:S04]  /*04e0*/  IADD3 R2, PT, PT, R0, R7, RZ ;  /* 0x0000000700027210 */ /* 0x002fc80007ffe0ff */
[----:B------:R-:W-:Y:S02]  /*04f0*/  SHF.L.U32 R2, R2, 0x2, RZ ;  /* 0x0000000202027819 */ /* 0x000fe400000006ff */
[----:B0-----:R-:W-:-:S05]  /*0500*/  LEA R4, R5, R4, 0x18 ;  /* 0x0000000405047211 */ /* 0x001fca00078ec0ff */
[----:B------:R-:W-:Y:S01]  /*0510*/  VIADD R8, R4, 0x10 ;  /* 0x0000001004087836 */ /* 0x000fe20000000000 */
[----:B------:R-:W-:Y:S01]  /*0520*/  LEA R4, R6, R2, 0x2 ;  /* 0x0000000206047211 */ /* 0x000fe200078e10ff */
[----:B------:R-:W-:Y:S02]  /*0530*/  IMAD R6, R17, R6, R0 ;  /* 0x0000000611067224 */ /* 0x000fe400078e0200 */
[-CC-:B------:R-:W-:Y:S02]  /*0540*/  IMAD R2, R2, R3.reuse, R8.reuse ;  /* 0x0000000302027224 */ /* 0x180fe400078e0208 */
[-C--:B------:R-:W-:Y:S02]  /*0550*/  IMAD R8, R4, R3.reuse, R8 ;  /* 0x0000000304087224 */ /* 0x080fe400078e0208 */
[----:B------:R-:W-:-:S07]  /*0560*/  IMAD R9, R6, R3, RZ ;  /* 0x0000000306097224 */ /* 0x000fce00078e02ff */
.L_x_7:
[----:B------:R-:W0:Y:S08]  /*0570*/  LDC.64 R4, c[0x0][0x390] ;  /* 0x0000e400ff047b82 */ /* 0x000e300000000a00 */
[----:B------:R-:W1:Y:S01]  /*0580*/  LDC.64 R6, c[0x0][0x398] ;  /* 0x0000e600ff067b82 */ /* 0x000e620000000a00 */
[----:B0-----:R-:W-:-:S05]  /*0590*/  IMAD.WIDE R4, R9, 0x4, R4 ;  /* 0x0000000409047825 */ /* 0x001fca00078e0204 */
[----:B------:R-:W2:Y:S01]  /*05a0*/  LDG.E R11, desc[UR14][R4.64] ;  /* 0x0000000e040b7981 */ /* 0x000ea2000c1e1900 */
[----:B-1----:R-:W-:-:S03]  /*05b0*/  IMAD.WIDE R6, R9, 0x4, R6 ;  /* 0x0000000409067825 */ /* 0x002fc600078e0206 */
[----:B------:R-:W3:Y:S04]  /*05c0*/  LDG.E R19, desc[UR14][R4.64+0x4] ;  /* 0x0000040e04137981 */ /* 0x000ee8000c1e1900 */
[----:B------:R-:W4:Y:S04]  /*05d0*/  LDG.E R13, desc[UR14][R6.64] ;  /* 0x0000000e060d7981 */ /* 0x000f28000c1e1900 */
[----:B------:R-:W5:Y:S04]  /*05e0*/  LDG.E R21, desc[UR14][R6.64+0x4] ;  /* 0x0000040e06157981 */ /* 0x000f68000c1e1900 */
        /* <DEDUP_REMOVED lines=11> */
[----:B------:R-:W5:Y:S01]  /*06a0*/  LDG.E R28, desc[UR14][R6.64+0x1c] ;  /* 0x00001c0e061c7981 */ /* 0x000f62000c1e1900 */
[----:B------:R-:W-:-:S04]  /*06b0*/  IADD3 R10, PT, PT, R10, 0x8, RZ ;  /* 0x000000080a0a7810 */ /* 0x000fc80007ffe0ff */
[----:B------:R-:W-:Y:S02]  /*06c0*/  ISETP.NE.AND P0, PT, R10, RZ, PT ;  /* 0x000000ff0a00720c */ /* 0x000fe40003f05270 */
[----:B------:R-:W-:Y:S01]  /*06d0*/  IADD3 R9, PT, PT, R9, 0x8, RZ ;  /* 0x0000000809097810 */ /* 0x000fe20007ffe0ff */
[----:B--2---:R-:W-:Y:S04]  /*06e0*/  STS [R2+-0x10], R11 ;  /* 0xfffff00b02007388 */ /* 0x004fe80000000800 */
[----:B----4-:R-:W-:Y:S04]  /*06f0*/  STS [R8+-0x10], R13 ;  /* 0xfffff00d08007388 */ /* 0x010fe80000000800 */
[----:B---3--:R-:W-:Y:S04]  /*0700*/  STS [R2+-0xc], R19 ;  /* 0xfffff41302007388 */ /* 0x008fe80000000800 */
[----:B-----5:R-:W-:Y:S04]  /*0710*/  STS [R8+-0xc], R21 ;  /* 0xfffff41508007388 */ /* 0x020fe80000000800 */
[----:B------:R-:W-:Y:S04]  /*0720*/  STS [R2+-0x8], R23 ;  /* 0xfffff81702007388 */ /* 0x000fe80000000800 */
[----:B------:R-:W-:Y:S04]  /*0730*/  STS [R8+-0x8], R25 ;  /* 0xfffff81908007388 */ /* 0x000fe80000000800 */
[----:B------:R-:W-:Y:S04]  /*0740*/  STS [R2+-0x4], R27 ;  /* 0xfffffc1b02007388 */ /* 0x000fe80000000800 */
[----:B------:R-:W-:Y:S04]  /*0750*/  STS [R8+-0x4], R29 ;  /* 0xfffffc1d08007388 */ /* 0x000fe80000000800 */
[----:B------:R-:W-:Y:S04]  /*0760*/  STS [R2], R12 ;  /* 0x0000000c02007388 */ /* 0x000fe80000000800 */
[----:B------:R-:W-:Y:S04]  /*0770*/  STS [R8], R14 ;  /* 0x0000000e08007388 */ /* 0x000fe80000000800 */
[----:B------:R-:W-:Y:S04]  /*0780*/  STS [R2+0x4], R18 ;  /* 0x0000041202007388 */ /* 0x000fe80000000800 */
[----:B------:R-:W-:Y:S04]  /*0790*/  STS [R8+0x4], R20 ;  /* 0x0000041408007388 */ /* 0x000fe80000000800 */
[----:B------:R-:W-:Y:S04]  /*07a0*/  STS [R2+0x8], R22 ;  /* 0x0000081602007388 */ /* 0x000fe80000000800 */
[----:B------:R-:W-:Y:S04]  /*07b0*/  STS [R8+0x8], R24 ;  /* 0x0000081808007388 */ /* 0x000fe80000000800 */
[----:B------:R0:W-:Y:S04]  /*07c0*/  STS [R2+0xc], R26 ;  /* 0x00000c1a02007388 */ /* 0x0001e80000000800 */
[----:B------:R1:W-:Y:S01]  /*07d0*/  STS [R8+0xc], R28 ;  /* 0x00000c1c08007388 */ /* 0x0003e20000000800 */
[----:B0-----:R-:W-:-:S02]  /*07e0*/  IADD3 R2, PT, PT, R2, 0x20, RZ ;  /* 0x0000002002027810 */ /* 0x001fc40007ffe0ff */
[----:B-1----:R-:W-:Y:S01]  /*07f0*/  IADD3 R8, PT, PT, R8, 0x20, RZ ;  /* 0x0000002008087810 */ /* 0x002fe20007ffe0ff */
[----:B------:R-:W-:Y:S06]  /*0800*/  @P0 BRA `(.L_x_7) ;  /* 0xfffffffc00580947 */ /* 0x000fec000383ffff */
[----:B------:R-:W-:-:S07]  /*0810*/  MOV R2, R15 ;  /* 0x0000000f00027202 */ /* 0x000fce0000000f00 */
.L_x_6:
[----:B------:R-:W-:-:S09]  /*0820*/  UISETP.NE.AND UP0, UPT, UR23, URZ, UPT ;  /* 0x000000ff1700728c */ /* 0x000fd2000bf05270 */
[----:B------:R-:W-:Y:S05]  /*0830*/  BRA.U !UP0, `(.L_x_8) ;  /* 0x00000005080c7547 */ /* 0x000fea000b800000 */
[----:B------:R-:W-:Y:S02]  /*0840*/  UISETP.GE.U32.AND UP0, UPT, UR24, 0x3, UPT ;  /* 0x000000031800788c */ /* 0x000fe4000bf06070 */
[----:B------:R-:W-:-:S07]  /*0850*/  UISETP.NE.AND UP1, UPT, UR26, URZ, UPT ;  /* 0x000000ff1a00728c */ /* 0x000fce000bf25270 */
[----:B------:R-:W-:Y:S05]  /*0860*/  BRA.U !UP0, `(.L_x_9) ;  /* 0x00000001086c7547 */ /* 0x000fea000b800000 */
[----:B------:R-:W0:Y:S08]  /*0870*/  LDC R8, c[0x0][0x3a0] ;  /* 0x0000e800ff087b82 */ /* 0x000e300000000800 */
[----:B------:R-:W1:Y:S08]  /*0880*/  LDC.64 R4, c[0x0][0x390] ;  /* 0x0000e400ff047b82 */ /* 0x000e700000000a00 */
[----:B------:R-:W2:Y:S01]  /*0890*/  LDC.64 R6, c[0x0][0x398] ;  /* 0x0000e600ff067b82 */ /* 0x000ea20000000a00 */
[----:B0-----:R-:W-:-:S04]  /*08a0*/  IMAD R8, R17, R8, R0 ;  /* 0x0000000811087224 */ /* 0x001fc800078e0200 */
[----:B------:R-:W-:-:S04]  /*08b0*/  IMAD R9, R8, R3, R2 ;  /* 0x0000000308097224 */ /* 0x000fc800078e0202 */
[----:B-1----:R-:W-:-:S05]  /*08c0*/  IMAD.WIDE R4, R9, 0x4, R4 ;  /* 0x0000000409047825 */ /* 0x002fca00078e0204 */
[----:B------:R-:W3:Y:S01]  /*08d0*/  LDG.E R8, desc[UR14][R4.64] ;  /* 0x0000000e04087981 */ /* 0x000ee2000c1e1900 */
[----:B--2---:R-:W-:-:S03]  /*08e0*/  IMAD.WIDE R6, R9, 0x4, R6 ;  /* 0x0000000409067825 */ /* 0x004fc600078e0206 */
[----:B------:R-:W2:Y:S04]  /*08f0*/  LDG.E R12, desc[UR14][R4.64+0x4] ;  /* 0x0000040e040c7981 */ /* 0x000ea8000c1e1900 */
[----:B------:R-:W4:Y:S04]  /*0900*/  LDG.E R10, desc[UR14][R6.64] ;  /* 0x0000000e060a7981 */ /* 0x000f28000c1e1900 */
[----:B------:R-:W5:Y:S04]  /*0910*/  LDG.E R14, desc[UR14][R6.64+0x4] ;  /* 0x0000040e060e7981 */ /* 0x000f68000c1e1900 */
[----:B------:R-:W5:Y:S04]  /*0920*/  LDG.E R18, desc[UR14][R4.64+0x8] ;  /* 0x0000080e04127981 */ /* 0x000f68000c1e1900 */
[----:B------:R-:W5:Y:S04]  /*0930*/  LDG.E R20, desc[UR14][R6.64+0x8] ;  /* 0x0000080e06147981 */ /* 0x000f68000c1e1900 */
[----:B------:R-:W5:Y:S04]  /*0940*/  LDG.E R22, desc[UR14][R4.64+0xc] ;  /* 0x00000c0e04167981 */ /* 0x000f68000c1e1900 */
[----:B------:R-:W5:Y:S01]  /*0950*/  LDG.E R24, desc[UR14][R6.64+0xc] ;  /* 0x00000c0e06187981 */ /* 0x000f62000c1e1900 */
[----:B------:R-:W-:-:S05]  /*0960*/  IMAD R9, R0, R3, R2 ;  /* 0x0000000300097224 */ /* 0x000fca00078e0202 */
[C---:B------:R-:W-:Y:S02]  /*0970*/  LEA R11, R9.reuse, UR8, 0x2 ;  /* 0x00000008090b7c11 */ /* 0x040fe4000f8e10ff */
[----:B------:R-:W-:Y:S02]  /*0980*/  LEA R9, R9, UR18, 0x2 ;  /* 0x0000001209097c11 */ /* 0x000fe4000f8e10ff */
[----:B------:R-:W-:Y:S01]  /*0990*/  IADD3 R2, PT, PT, R2, 0x4, RZ ;  /* 0x0000000402027810 */ /* 0x000fe20007ffe0ff */
[----:B---3--:R0:W-:Y:S04]  /*09a0*/  STS [R11], R8 ;  /* 0x000000080b007388 */ /* 0x0081e80000000800 */
[----:B----4-:R0:W-:Y:S04]  /*09b0*/  STS [R9], R10 ;  /* 0x0000000a09007388 */ /* 0x0101e80000000800 */
[----:B--2---:R0:W-:Y:S04]  /*09c0*/  STS [R11+0x4], R12 ;  /* 0x0000040c0b007388 */ /* 0x0041e80000000800 */
[----:B-----5:R0:W-:Y:S04]  /*09d0*/  STS [R9+0x4], R14 ;  /* 0x0000040e09007388 */ /* 0x0201e80000000800 */
[----:B------:R0:W-:Y:S04]  /*09e0*/  STS [R11+0x8], R18 ;  /* 0x000008120b007388 */ /* 0x0001e80000000800 */
[----:B------:R0:W-:Y:S04]  /*09f0*/  STS [R9+0x8], R20 ;  /* 0x0000081409007388 */ /* 0x0001e80000000800 */
[----:B------:R0:W-:Y:S04]  /*0a00*/  STS [R11+0xc], R22 ;  /* 0x00000c160b007388 */ /* 0x0001e80000000800 */
[----:B------:R0:W-:Y:S02]  /*0a10*/  STS [R9+0xc], R24 ;  /* 0x00000c1809007388 */ /* 0x0001e40000000800 */
.L_x_9:
[----:B------:R-:W-:Y:S05]  /*0a20*/  BRA.U !UP1, `(.L_x_8) ;  /* 0x0000000109907547 */ /* 0x000fea000b800000 */
[----:B------:R-:W-:Y:S01]  /*0a30*/  UISETP.NE.AND UP0, UPT, UR26, 0x1, UPT ;  /* 0x000000011a00788c */ /* 0x000fe2000bf05270 */
[----:B------:R-:W-:Y:S01]  /*0a40*/  ISETP.NE.AND P0, PT, RZ, UR27, PT ;  /* 0x0000001bff007c0c */ /* 0x000fe2000bf05270 */
[----:B------:R-:W1:Y:S04]  /*0a50*/  LDC.64 R4, c[0x0][0x390] ;  /* 0x0000e400ff047b82 */ /* 0x000e680000000a00 */
[----:B------:R-:W-:-:S04]  /*0a60*/  PLOP3.LUT P1, PT, PT, PT, UP0, 0x80, 0x8 ;  /* 0x000000000008781c */ /* 0x000fc80003f2f008 */
[----:B0-----:R-:W0:Y:S08]  /*0a70*/  LDC.64 R10, c[0x0][0x398] ;  /* 0x0000e600ff0a7b82 */ /* 0x001e300000000a00 */
[----:B------:R-:W2:Y:S08]  /*0a80*/  @P0 LDC R14, c[0x0][0x3a0] ;  /* 0x0000e800ff0e0b82 */ /* 0x000eb00000000800 */
[----:B------:R-:W3:Y:S08]  /*0a90*/  @P1 LDC R12, c[0x0][0x3a0] ;  /* 0x0000e800ff0c1b82 */ /* 0x000ef00000000800 */
[----:B------:R-:W4:Y:S08]  /*0aa0*/  LDC.64 R8, c[0x0][0x390] ;  /* 0x0000e400ff087b82 */ /* 0x000f300000000a00 */
[----:B------:R-:W5:Y:S01]  /*0ab0*/  LDC.64 R6, c[0x0][0x398] ;  /* 0x0000e600ff067b82 */ /* 0x000f620000000a00 */
[----:B---3--:R-:W-:-:S02]  /*0ac0*/  @P1 IMAD R13, R17, R12, R0 ;  /* 0x0000000c110d1224 */ /* 0x008fc400078e0200 */
[-CC-:B------:R-:W-:Y:S02]  /*0ad0*/  @P1 IMAD R12, R0, R3.reuse, R2.reuse ;  /* 0x00000003000c1224 */ /* 0x180fe400078e0202 */
[----:B------:R-:W-:Y:S02]  /*0ae0*/  @P1 IMAD R19, R13, R3, R2 ;  /* 0x000000030d131224 */ /* 0x000fe400078e0202 */
[----:B------:R-:W-:Y:S02]  /*0af0*/  @P1 VIADD R2, R2, 0x2 ;  /* 0x0000000202021836 */ /* 0x000fe40000000000 */
[----:B--2---:R-:W-:Y:S02]  /*0b00*/  @P0 IMAD R13, R17, R14, R0 ;  /* 0x0000000e110d0224 */ /* 0x004fe400078e0200 */
[----:B-1----:R-:W-:-:S04]  /*0b10*/  @P1 IMAD.WIDE R4, R19, 0x4, R4 ;  /* 0x0000000413041825 */ /* 0x002fc800078e0204 */
[----:B------:R-:W-:Y:S01]  /*0b20*/  @P0 IMAD R13, R13, R3, R2 ;  /* 0x000000030d0d0224 */ /* 0x000fe200078e0202 */
[----:B------:R-:W2:Y:S01]  /*0b30*/  @P1 LDG.E R14, desc[UR14][R4.64] ;  /* 0x0000000e040e1981 */ /* 0x000ea2000c1e1900 */
[----:B0-----:R-:W-:-:S03]  /*0b40*/  @P1 IMAD.WIDE R10, R19, 0x4, R10 ;  /* 0x00000004130a1825 */ /* 0x001fc600078e020a */
[----:B------:R-:W3:Y:S01]  /*0b50*/  @P1 LDG.E R20, desc[UR14][R4.64+0x4] ;  /* 0x0000040e04141981 */ /* 0x000ee2000c1e1900 */
[----:B----4-:R-:W-:-:S03]  /*0b60*/  @P0 IMAD.WIDE R8, R13, 0x4, R8 ;  /* 0x000000040d080825 */ /* 0x010fc600078e0208 */
[----:B------:R-:W4:Y:S01]  /*0b70*/  @P1 LDG.E R18, desc[UR14][R10.64] ;  /* 0x0000000e0a121981 */ /* 0x000f22000c1e1900 */
[----:B-----5:R-:W-:-:S03]  /*0b80*/  @P0 IMAD.WIDE R6, R13, 0x4, R6 ;  /* 0x000000040d060825 */ /* 0x020fc600078e0206 */
[----:B------:R-:W5:Y:S04]  /*0b90*/  @P1 LDG.E R22, desc[UR14][R10.64+0x4] ;  /* 0x0000040e0a161981 */ /* 0x000f68000c1e1900 */
[----:B------:R-:W5:Y:S04]  /*0ba0*/  @P0 LDG.E R8, desc[UR14][R8.64] ;  /* 0x0000000e08080981 */ /* 0x000f68000c1e1900 */
[----:B------:R-:W5:Y:S01]  /*0bb0*/  @P0 LDG.E R6, desc[UR14][R6.64] ;  /* 0x0000000e06060981 */ /* 0x000f62000c1e1900 */
[----:B------:R-:W-:Y:S01]  /*0bc0*/  @P0 IMAD R3, R0, R3, R2 ;  /* 0x0000000300030224 */ /* 0x000fe200078e0202 */
[----:B------:R-:W-:-:S02]  /*0bd0*/  @P1 LEA R19, R12, UR8, 0x2 ;  /* 0x000000080c131c11 */ /* 0x000fc4000f8e10ff */
[----:B------:R-:W-:Y:S02]  /*0be0*/  @P1 LEA R21, R12, UR18, 0x2 ;  /* 0x000000120c151c11 */ /* 0x000fe4000f8e10ff */
[C---:B------:R-:W-:Y:S02]  /*0bf0*/  @P0 LEA R13, R3.reuse, UR8, 0x2 ;  /* 0x00000008030d0c11 */ /* 0x040fe4000f8e10ff */
[----:B------:R-:W-:Y:S01]  /*0c00*/  @P0 LEA R3, R3, UR18, 0x2 ;  /* 0x0000001203030c11 */ /* 0x000fe2000f8e10ff */
[----:B--2---:R1:W-:Y:S04]  /*0c10*/  @P1 STS [R19], R14 ;  /* 0x0000000e13001388 */ /* 0x0043e80000000800 */
[----:B----4-:R1:W-:Y:S04]  /*0c20*/  @P1 STS [R21], R18 ;  /* 0x0000001215001388 */ /* 0x0103e80000000800 */
[----:B---3--:R1:W-:Y:S04]  /*0c30*/  @P1 STS [R19+0x4], R20 ;  /* 0x0000041413001388 */ /* 0x0083e80000000800 */
[----:B-----5:R1:W-:Y:S04]  /*0c40*/  @P1 STS [R21+0x4], R22 ;  /* 0x0000041615001388 */ /* 0x0203e80000000800 */
[----:B------:R1:W-:Y:S04]  /*0c50*/  @P0 STS [R13], R8 ;  /* 0x000000080d000388 */ /* 0x0003e80000000800 */
[----:B------:R1:W-:Y:S02]  /*0c60*/  @P0 STS [R3], R6 ;  /* 0x0000000603000388 */ /* 0x0003e40000000800 */
.L_x_8:
[----:B------:R-:W2:Y:S01]  /*0c70*/  LDCU UR4, c[0x0][0x3a0] ;  /* 0x00007400ff0477ac */ /* 0x000ea20008000800 */
[----:B------:R-:W-:-:S04]  /*0c80*/  IADD3 R0, PT, PT, R0, 0x1, RZ ;  /* 0x0000000100007810 */ /* 0x000fc80007ffe0ff */
[----:B--2---:R-:W-:-:S13]  /*0c90*/  ISETP.NE.AND P0, PT, R0, UR4, PT ;  /* 0x0000000400007c0c */ /* 0x004fda000bf05270 */
[----:B------:R-:W-:Y:S05]  /*0ca0*/  @P0 BRA `(.L_x_10) ;  /* 0xfffffff400e80947 */ /* 0x000fea000383ffff */
.L_x_5:
[----:B------:R-:W-:-:S05]  /*0cb0*/  UMOV UR4, URZ ;  /* 0x000000ff00047c82 */ /* 0x000fca0008000000 */
.L_x_57:
[----:B--2---:R-:W2:Y:S01]  /*0cc0*/  LDCU UR7, c[0x0][0x384] ;  /* 0x00007080ff0777ac */ /* 0x004ea20008000800 */
[----:B---3--:R-:W3:Y:S01]  /*0cd0*/  LDCU UR5, c[0x0][0x3a4] ;  /* 0x00007480ff0577ac */ /* 0x008ee20008000800 */
[----:B--2---:R-:W-:-:S04]  /*0ce0*/  UISETP.GE.AND UP0, UPT, UR7, 0x1, UPT ;  /* 0x000000010700788c */ /* 0x004fc8000bf06270 */
[----:B---3--:R-:W-:Y:S02]  /*0cf0*/  UISETP.LE.OR UP0, UPT, UR5, URZ, !UP0 ;  /* 0x000000ff0500728c */ /* 0x008fe4000c703670 */
[----:B------:R-:W-:-:S07]  /*0d00*/  UISETP.GT.AND UP1, UPT, UR5, URZ, UPT ;  /* 0x000000ff0500728c */ /* 0x000fce000bf24270 */
[----:B01--4-:R-:W-:Y:S05]  /*0d10*/  BRA.U UP0, `(.L_x_11) ;  /* 0x0000000900047547 */ /* 0x013fea000b800000 */
[----:B------:R-:W-:-:S03]  /*0d20*/  UIMAD UR6, UR7, UR5, URZ ;  /* 0x00000005070672a4 */ /* 0x000fc6000f8e02ff */
[----:B------:R-:W-:Y:S01]  /*0d30*/  UMOV UR5, URZ ;  /* 0x000000ff00057c82 */ /* 0x000fe20008000000 */
[----:B------:R-:W-:-:S12]  /*0d40*/  UIMAD UR6, UR6, UR4, URZ ;  /* 0x00000004060672a4 */ /* 0x000fd8000f8e02ff */
.L_x_17:
[----:B--2---:R-:W2:Y:S01]  /*0d50*/  LDCU UR7, c[0x0][0x384] ;  /* 0x00007080ff0777ac */ /* 0x004ea20008000800 */
[----:B----4-:R-:W-:Y:S01]  /*0d60*/  MOV R0, UR5 ;  /* 0x0000000500007c02 */ /* 0x010fe20008000f00 */
[----:B-1-3--:R-:W-:Y:S01]  /*0d70*/  HFMA2 R3, -RZ, RZ, 0, 0 ;  /* 0x00000000ff037431 */ /* 0x00afe200000001ff */
[----:B------:R-:W1:Y:S01]  /*0d80*/  LDCU UR11, c[0x0][0x3a4] ;  /* 0x00007480ff0b77ac */ /* 0x000e620008000800 */
[----:B------:R-:W-:Y:S02]  /*0d90*/  UISETP.GE.U32.AND UP4, UPT, UR17, 0xf, UPT ;  /* 0x0000000f1100788c */ /* 0x000fe4000bf86070 */
[----:B--2---:R-:W-:Y:S02]  /*0da0*/  UIMAD UR12, UR5, UR7, UR6 ;  /* 0x00000007050c72a4 */ /* 0x004fe4000f8e0206 */
[----:B------:R-:W-:-:S04]  /*0db0*/  UIADD3 UR5, UPT, UPT, UR5, 0x1, URZ ;  /* 0x0000000105057890 */ /* 0x000fc8000fffe0ff */
[----:B-1----:R-:W-:Y:S01]  /*0dc0*/  UISETP.NE.AND UP0, UPT, UR5, UR11, UPT ;  /* 0x0000000b0500728c */ /* 0x002fe2000bf05270 */
[----:B0-----:R-:W-:Y:S10]  /*0dd0*/  BRA.U !UP4, `(.L_x_12) ;  /* 0x000000010cb47547 */ /* 0x001ff4000b800000 */
[----:B------:R-:W1:Y:S01]  /*0de0*/  S2R R3, SR_CgaCtaId ;  /* 0x0000000000037919 */ /* 0x000e620000008800 */
[----:B------:R-:W-:Y:S02]  /*0df0*/  MOV R2, 0x400 ;  /* 0x0000040000027802 */ /* 0x000fe40000000f00 */
[----:B------:R-:W-:Y:S02]  /*0e00*/  MOV R5, RZ ;  /* 0x000000ff00057202 */ /* 0x000fe40000000f00 */
[----:B-1----:R-:W-:-:S07]  /*0e10*/  LEA R23, R3, R2, 0x18 ;  /* 0x0000000203177211 */ /* 0x002fce00078ec0ff */
.L_x_13:
[----:B-1----:R-:W1:Y:S01]  /*0e20*/  LDC.64 R2, c[0x0][0x388] ;  /* 0x0000e200ff027b82 */ /* 0x002e620000000a00 */
[----:B------:R-:W-:-:S05]  /*0e30*/  IADD3 R7, PT, PT, R5, UR12, RZ ;  /* 0x0000000c05077c10 */ /* 0x000fca000fffe0ff */
[----:B-1----:R-:W-:-:S05]  /*0e40*/  IMAD.WIDE R2, R7, 0x4, R2 ;  /* 0x0000000407027825 */ /* 0x002fca00078e0202 */
[----:B------:R-:W2:Y:S04]  /*0e50*/  LDG.E R4, desc[UR14][R2.64] ;  /* 0x0000000e02047981 */ /* 0x000ea8000c1e1900 */
[----:B0-----:R-:W3:Y:S04]  /*0e60*/  LDG.E R8, desc[UR14][R2.64+0x4] ;  /* 0x0000040e02087981 */ /* 0x001ee8000c1e1900 */
        /* <DEDUP_REMOVED lines=14> */
[----:B------:R-:W-:Y:S01]  /*0f50*/  IMAD R6, R0, UR7, R5 ;  /* 0x0000000700067c24 */ /* 0x000fe2000f8e0205 */
[----:B------:R-:W-:-:S04]  /*0f60*/  IADD3 R5, PT, PT, R5, 0x10, RZ ;  /* 0x0000001005057810 */ /* 0x000fc80007ffe0ff */
[----:B------:R-:W-:Y:S02]  /*0f70*/  LEA R7, R6, R23, 0x2 ;  /* 0x0000001706077211 */ /* 0x000fe400078e10ff */
[----:B------:R-:W-:-:S03]  /*0f80*/  ISETP.NE.AND P0, PT, R5, UR10, PT ;  /* 0x0000000a05007c0c */ /* 0x000fc6000bf05270 */
[----:B--2---:R1:W-:Y:S04]  /*0f90*/  STS [R7], R4 ;  /* 0x0000000407007388 */ /* 0x0043e80000000800 */
[----:B---3--:R1:W-:Y:S04]  /*0fa0*/  STS [R7+0x4], R8 ;  /* 0x0000040807007388 */ /* 0x0083e80000000800 */
[----:B----4-:R1:W-:Y:S04]  /*0fb0*/  STS [R7+0x8], R10 ;  /* 0x0000080a07007388 */ /* 0x0103e80000000800 */
[----:B-----5:R1:W-:Y:S04]  /*0fc0*/  STS [R7+0xc], R12 ;  /* 0x00000c0c07007388 */ /* 0x0203e80000000800 */
[----:B------:R1:W-:Y:S04]  /*0fd0*/  STS [R7+0x10], R14 ;  /* 0x0000100e07007388 */ /* 0x0003e80000000800 */
        /* <DEDUP_REMOVED lines=10> */
[----:B------:R1:W-:Y:S01]  /*1080*/  STS [R7+0x3c], R21 ;  /* 0x00003c1507007388 */ /* 0x0003e20000000800 */
[----:B------:R-:W-:Y:S05]  /*1090*/  @P0 BRA `(.L_x_13) ;  /* 0xfffffffc00600947 */ /* 0x000fea000383ffff */
[----:B------:R-:W-:-:S07]  /*10a0*/  MOV R3, UR10 ;  /* 0x0000000a00037c02 */ /* 0x000fce0008000f00 */
.L_x_12:
[----:B------:R-:W-:-:S09]  /*10b0*/  UISETP.NE.AND UP4, UPT, UR22, URZ, UPT ;  /* 0x000000ff1600728c */ /* 0x000fd2000bf85270 */
[----:B------:R-:W-:Y:S05]  /*10c0*/  BRA.U !UP4, `(.L_x_14) ;  /* 0x000000050c147547 */ /* 0x000fea000b800000 */
[----:B------:R-:W-:Y:S02]  /*10d0*/  UIADD3 UR11, UPT, UPT, UR22, -0x1, URZ ;  /* 0xffffffff160b7890 */ /* 0x000fe4000fffe0ff */
[----:B------:R-:W-:Y:S02]  /*10e0*/  UISETP.NE.AND UP5, UPT, UR23, URZ, UPT ;  /* 0x000000ff1700728c */ /* 0x000fe4000bfa5270 */
[----:B------:R-:W-:-:S09]  /*10f0*/  UISETP.GE.U32.AND UP4, UPT, UR11, 0x7, UPT ;  /* 0x000000070b00788c */ /* 0x000fd2000bf86070 */
[----:B------:R-:W-:Y:S05]  /*1100*/  BRA.U !UP4, `(.L_x_15) ;  /* 0x000000010c647547 */ /* 0x000fea000b800000 */
[----:B-1----:R-:W1:Y:S01]  /*1110*/  LDC.64 R4, c[0x0][0x388] ;  /* 0x0000e200ff047b82 */ /* 0x002e620000000a00 */
[----:B------:R-:W-:-:S04]  /*1120*/  VIADD R7, R3, UR12 ;  /* 0x0000000c03077c36 */ /* 0x000fc80008000000 */
        /* <DEDUP_REMOVED lines=8> */
[----:B------:R-:W5:Y:S01]  /*11b0*/  LDG.E R22, desc[UR14][R4.64+0x1c] ;  /* 0x00001c0e04167981 */ /* 0x000f62000c1e1900 */
[----:B------:R-:W-:Y:S01]  /*11c0*/  MOV R7, 0x400 ;  /* 0x0000040000077802 */ /* 0x000fe20000000f00 */
[----:B------:R-:W-:Y:S01]  /*11d0*/  IMAD R6, R0, UR7, R3 ;  /* 0x0000000700067c24 */ /* 0x000fe2000f8e0203 */
[----:B------:R-:W-:Y:S01]  /*11e0*/  IADD3 R3, PT, PT, R3, 0x8, RZ ;  /* 0x0000000803037810 */ /* 0x000fe20007ffe0ff */
[----:B------:R-:W0:Y:S02]  /*11f0*/  S2R R24, SR_CgaCtaId ;  /* 0x0000000000187919 */ /* 0x000e240000008800 */
[----:B0-----:R-:W-:-:S04]  /*1200*/  LEA R7, R24, R7, 0x18 ;  /* 0x0000000718077211 */ /* 0x001fc800078ec0ff */
[----:B------:R-:W-:-:S05]  /*1210*/  LEA R7, R6, R7, 0x2 ;  /* 0x0000000706077211 */ /* 0x000fca00078e10ff */
[----:B--2---:R2:W-:Y:S04]  /*1220*/  STS [R7], R2 ;  /* 0x0000000207007388 */ /* 0x0045e80000000800 */
[----:B---3--:R2:W-:Y:S04]  /*1230*/  STS [R7+0x4], R8 ;  /* 0x0000040807007388 */ /* 0x0085e80000000800 */
[----:B----4-:R2:W-:Y:S04]  /*1240*/  STS [R7+0x8], R10 ;  /* 0x0000080a07007388 */ /* 0x0105e80000000800 */
[----:B-----5:R2:W-:Y:S04]  /*1250*/  STS [R7+0xc], R12 ;  /* 0x00000c0c07007388 */ /* 0x0205e80000000800 */
[----:B------:R2:W-:Y:S04]  /*1260*/  STS [R7+0x10], R14 ;  /* 0x0000100e07007388 */ /* 0x0005e80000000800 */
[----:B------:R2:W-:Y:S04]  /*1270*/  STS [R7+0x14], R18 ;  /* 0x0000141207007388 */ /* 0x0005e80000000800 */
[----:B------:R2:W-:Y:S04]  /*1280*/  STS [R7+0x18], R20 ;  /* 0x0000181407007388 */ /* 0x0005e80000000800 */
[----:B------:R2:W-:Y:S02]  /*1290*/  STS [R7+0x1c], R22 ;  /* 0x00001c1607007388 */ /* 0x0005e40000000800 */
.L_x_15:
[----:B------:R-:W-:Y:S05]  /*12a0*/  BRA.U !UP5, `(.L_x_14) ;  /* 0x000000010d9c7547 */ /* 0x000fea000b800000 */
[----:B------:R-:W-:Y:S02]  /*12b0*/  UISETP.GE.U32.AND UP4, UPT, UR24, 0x3, UPT ;  /* 0x000000031800788c */ /* 0x000fe4000bf86070 */
[----:B------:R-:W-:-:S07]  /*12c0*/  UISETP.NE.AND UP5, UPT, UR26, URZ, UPT ;  /* 0x000000ff1a00728c */ /* 0x000fce000bfa5270 */
[----:B------:R-:W-:Y:S05]  /*12d0*/  BRA.U !UP4, `(.L_x_16) ;  /* 0x000000010c447547 */ /* 0x000fea000b800000 */
[----:B-1----:R-:W1:Y:S01]  /*12e0*/  LDC.64 R4, c[0x0][0x388] ;  /* 0x0000e200ff047b82 */ /* 0x002e620000000a00 */
[----:B--2---:R-:W-:-:S05]  /*12f0*/  IADD3 R7, PT, PT, R3, UR12, RZ ;  /* 0x0000000c03077c10 */ /* 0x004fca000fffe0ff */
[----:B-1----:R-:W-:-:S05]  /*1300*/  IMAD.WIDE R4, R7, 0x4, R4 ;  /* 0x0000000407047825 */ /* 0x002fca00078e0204 */
[----:B------:R-:W2:Y:S04]  /*1310*/  LDG.E R2, desc[UR14][R4.64] ;  /* 0x0000000e04027981 */ /* 0x000ea8000c1e1900 */
[----:B0-----:R-:W3:Y:S04]  /*1320*/  LDG.E R10, desc[UR14][R4.64+0x4] ;  /* 0x0000040e040a7981 */ /* 0x001ee8000c1e1900 */
[----:B------:R-:W4:Y:S04]  /*1330*/  LDG.E R12, desc[UR14][R4.64+0x8] ;  /* 0x0000080e040c7981 */ /* 0x000f28000c1e1900 */
        /* <DEDUP_REMOVED lines=10> */
[----:B-----5:R0:W-:Y:S02]  /*13e0*/  STS [R7+0xc], R14 ;  /* 0x00000c0e07007388 */ /* 0x0201e40000000800 */
.L_x_16:
[----:B------:R-:W-:Y:S05]  /*13f0*/  BRA.U !UP5, `(.L_x_14) ;  /* 0x000000010d487547 */ /* 0x000fea000b800000 */
[----:B-1----:R-:W1:Y:S01]  /*1400*/  LDC.64 R4, c[0x0][0x388] ;  /* 0x0000e200ff047b82 */ /* 0x002e620000000a00 */
[----:B0-2---:R-:W-:-:S05]  /*1410*/  IADD3 R7, PT, PT, R3, UR12, RZ ;  /* 0x0000000c03077c10 */ /* 0x005fca000fffe0ff */
[----:B-1----:R-:W-:-:S05]  /*1420*/  IMAD.WIDE R4, R7, 0x4, R4 ;  /* 0x0000000407047825 */ /* 0x002fca00078e0204 */
[----:B------:R-:W2:Y:S01]  /*1430*/  LDG.E R2, desc[UR14][R4.64] ;  /* 0x0000000e04027981 */ /* 0x000ea2000c1e1900 */
[----:B------:R-:W-:Y:S01]  /*1440*/  MOV R6, 0x400 ;  /* 0x0000040000067802 */ /* 0x000fe20000000f00 */
[----:B------:R-:W-:Y:S01]  /*1450*/  IMAD R0, R0, UR7, R3 ;  /* 0x0000000700007c24 */ /* 0x000fe2000f8e0203 */
[----:B------:R-:W-:Y:S01]  /*1460*/  UISETP.NE.AND UP4, UPT, UR26, 0x1, UPT ;  /* 0x000000011a00788c */ /* 0x000fe2000bf85270 */
[----:B------:R-:W0:Y:S02]  /*1470*/  S2R R7, SR_CgaCtaId ;  /* 0x0000000000077919 */ /* 0x000e240000008800 */
[----:B0-----:R-:W-:-:S04]  /*1480*/  LEA R3, R7, R6, 0x18 ;  /* 0x0000000607037211 */ /* 0x001fc800078ec0ff */
[----:B------:R-:W-:-:S05]  /*1490*/  LEA R3, R0, R3, 0x2 ;  /* 0x0000000300037211 */ /* 0x000fca00078e10ff */
[----:B--2---:R3:W-:Y:S01]  /*14a0*/  STS [R3], R2 ;  /* 0x0000000203007388 */ /* 0x0047e20000000800 */
[----:B------:R-:W-:Y:S05]  /*14b0*/  BRA.U !UP4, `(.L_x_14) ;  /* 0x000000010c187547 */ /* 0x000fea000b800000 */
[----:B------:R-:W-:Y:S01]  /*14c0*/  UISETP.NE.AND UP4, UPT, UR26, 0x2, UPT ;  /* 0x000000021a00788c */ /* 0x000fe2000bf85270 */
[----:B------:R-:W2:Y:S05]  /*14d0*/  LDG.E R0, desc[UR14][R4.64+0x4] ;  /* 0x0000040e04007981 */ /* 0x000eaa000c1e1900 */
[----:B------:R-:W-:-:S13]  /*14e0*/  PLOP3.LUT P0, PT, PT, PT, UP4, 0x80, 0x8 ;  /* 0x000000000008781c */ /* 0x000fda0003f0f048 */
[----:B---3--:R-:W3:Y:S04]  /*14f0*/  @P0 LDG.E R2, desc[UR14][R4.64+0x8] ;  /* 0x0000080e04020981 */ /* 0x008ee8000c1e1900 */
[----:B--2---:R4:W-:Y:S04]  /*1500*/  STS [R3+0x4], R0 ;  /* 0x0000040003007388 */ /* 0x0049e80000000800 */
[----:B---3--:R4:W-:Y:S02]  /*1510*/  @P0 STS [R3+0x8], R2 ;  /* 0x0000080203000388 */ /* 0x0089e40000000800 */
.L_x_14:
[----:B------:R-:W-:Y:S05]  /*1520*/  BRA.U UP0, `(.L_x_17) ;  /* 0xfffffff900087547 */ /* 0x000fea000b83ffff */
.L_x_11:
[----:B------:R-:W-:Y:S05]  /*1530*/  BRA.U !UP3, `(.L_x_18) ;  /* 0x000000090ba47547 */ /* 0x000fea000b800000 */
[----:B------:R-:W-:-:S09]  /*1540*/  UISETP.GT.AND UP0, UPT, UR7, URZ, UPT ;  /* 0x000000ff0700728c */ /* 0x000fd2000bf04270 */
[----:B------:R-:W-:Y:S05]  /*1550*/  BRA.U UP0, `(.L_x_19) ;  /* 0x0000000100d47547 */ /* 0x000fea000b800000 */
[----:B------:R-:W-:-:S05]  /*1560*/  UMOV UR5, URZ ;  /* 0x000000ff00057c82 */ /* 0x000fca0008000000 */
.L_x_24:
[----:B------:R-:W-:Y:S01]  /*1570*/  UISETP.GE.U32.AND UP0, UPT, UR19, 0x7, UPT ;  /* 0x000000071300788c */ /* 0x000fe2000bf06070 */
[----:B--2-4-:R-:W-:Y:S02]  /*1580*/  HFMA2 R0, -RZ, RZ, 0, 0 ;  /* 0x00000000ff007431 */ /* 0x014fe400000001ff */
[----:B012---:R-:W-:-:S06]  /*1590*/  FMUL R7, RZ, R16 ;  /* 0x00000010ff077220 */ /* 0x007fcc0000400000 */
[----:B------:R-:W-:Y:S05]  /*15a0*/  BRA.U !UP0, `(.L_x_20) ;  /* 0x0000000108407547 */ /* 0x000fea000b800000 */
[----:B------:R-:W0:Y:S01]  /*15b0*/  LDCU UR11, c[0x0][0x3a0] ;  /* 0x00007400ff0b77ac */ /* 0x000e220008000800 */
[----:B------:R-:W-:-:S05]  /*15c0*/  UMOV UR6, URZ ;  /* 0x000000ff00067c82 */ /* 0x000fca0008000000 */
.L_x_21:
[----:B0-----:R-:W-:Y:S02]  /*15d0*/  UIMAD UR7, UR5, UR11, UR6 ;  /* 0x0000000b050772a4 */ /* 0x001fe4000f8e0206 */
[----:B------:R-:W-:Y:S02]  /*15e0*/  UIADD3 UR6, UPT, UPT, UR6, 0x8, URZ ;  /* 0x0000000806067890 */ /* 0x000fe4000fffe0ff */
[----:B------:R-:W-:Y:S02]  /*15f0*/  ULEA UR7, UR7, UR9, 0x2 ;  /* 0x0000000907077291 */ /* 0x000fe4000f8e10ff */
[----:B------:R-:W-:-:S07]  /*1600*/  UISETP.NE.AND UP0, UPT, UR6, UR28, UPT ;  /* 0x0000001c0600728c */ /* 0x000fce000bf05270 */
[----:B-1----:R1:W-:Y:S04]  /*1610*/  STS [UR7], R7 ;  /* 0x00000007ff007988 */ /* 0x0023e80008000807 */
[----:B------:R1:W-:Y:S04]  /*1620*/  STS [UR7+0x4], R7 ;  /* 0x00000407ff007988 */ /* 0x0003e80008000807 */
[----:B------:R1:W-:Y:S04]  /*1630*/  STS [UR7+0x8], R7 ;  /* 0x00000807ff007988 */ /* 0x0003e80008000807 */
[----:B------:R1:W-:Y:S04]  /*1640*/  STS [UR7+0xc], R7 ;  /* 0x00000c07ff007988 */ /* 0x0003e80008000807 */
[----:B------:R1:W-:Y:S04]  /*1650*/  STS [UR7+0x10], R7 ;  /* 0x00001007ff007988 */ /* 0x0003e80008000807 */
[----:B------:R1:W-:Y:S04]  /*1660*/  STS [UR7+0x14], R7 ;  /* 0x00001407ff007988 */ /* 0x0003e80008000807 */
[----:B------:R1:W-:Y:S04]  /*1670*/  STS [UR7+0x18], R7 ;  /* 0x00001807ff007988 */ /* 0x0003e80008000807 */
[----:B------:R1:W-:Y:S01]  /*1680*/  STS [UR7+0x1c], R7 ;  /* 0x00001c07ff007988 */ /* 0x0003e20008000807 */
[----:B------:R-:W-:Y:S05]  /*1690*/  BRA.U UP0, `(.L_x_21) ;  /* 0xfffffffd00cc7547 */ /* 0x000fea000b83ffff */
[----:B------:R-:W-:-:S07]  /*16a0*/  IMAD.U32 R0, RZ, RZ, UR28 ;  /* 0x0000001cff007e24 */ /* 0x000fce000f8e00ff */
.L_x_20:
[----:B------:R-:W-:-:S09]  /*16b0*/  UISETP.NE.AND UP0, UPT, UR25, URZ, UPT ;  /* 0x000000ff1900728c */ /* 0x000fd2000bf05270 */
[----:B------:R-:W-:Y:S05]  /*16c0*/  BRA.U !UP0, `(.L_x_22) ;  /* 0x0000000108647547 */ /* 0x000fea000b800000 */
[----:B------:R-:W-:Y:S02]  /*16d0*/  UIADD3 UR6, UPT, UPT, UR25, -0x1, URZ ;  /* 0xffffffff19067890 */ /* 0x000fe4000fffe0ff */
[----:B------:R-:W-:Y:S02]  /*16e0*/  UISETP.NE.AND UP4, UPT, UR20, URZ, UPT ;  /* 0x000000ff1400728c */ /* 0x000fe4000bf85270 */
[----:B------:R-:W-:-:S09]  /*16f0*/  UISETP.GE.U32.AND UP0, UPT, UR6, 0x3, UPT ;  /* 0x000000030600788c */ /* 0x000fd2000bf06070 */
[----:B------:R-:W-:Y:S05]  /*1700*/  BRA.U !UP0, `(.L_x_23) ;  /* 0x0000000108207547 */ /* 0x000fea000b800000 */
[----:B---3--:R-:W0:Y:S02]  /*1710*/  LDC R3, c[0x0][0x3a0] ;  /* 0x0000e800ff037b82 */ /* 0x008e240000000800 */
[----:B0-----:R-:W-:Y:S01]  /*1720*/  IMAD R2, R3, UR5, R0 ;  /* 0x0000000503027c24 */ /* 0x001fe2000f8e0200 */
[----:B------:R-:W-:-:S04]  /*1730*/  IADD3 R0, PT, PT, R0, 0x4, RZ ;  /* 0x0000000400007810 */ /* 0x000fc80007ffe0ff */
[----:B------:R-:W-:-:S05]  /*1740*/  LEA R2, R2, UR9, 0x2 ;  /* 0x0000000902027c11 */ /* 0x000fca000f8e10ff */
[----:B------:R0:W-:Y:S04]  /*1750*/  STS [R2], R7 ;  /* 0x0000000702007388 */ /* 0x0001e80000000800 */
[----:B------:R0:W-:Y:S04]  /*1760*/  STS [R2+0x4], R7 ;  /* 0x0000040702007388 */ /* 0x0001e80000000800 */
[----:B------:R0:W-:Y:S04]  /*1770*/  STS [R2+0x8], R7 ;  /* 0x0000080702007388 */ /* 0x0001e80000000800 */
[----:B------:R0:W-:Y:S02]  /*1780*/  STS [R2+0xc], R7 ;  /* 0x00000c0702007388 */ /* 0x0001e40000000800 */
.L_x_23:
[----:B------:R-:W-:Y:S05]  /*1790*/  BRA.U !UP4, `(.L_x_22) ;  /* 0x000000010c307547 */ /* 0x000fea000b800000 */
[----:B------:R-:W-:Y:S02]  /*17a0*/  ISETP.NE.AND P0, PT, RZ, UR21, PT ;  /* 0x00000015ff007c0c */ /* 0x000fe4000bf05270 */
[----:B------:R-:W-:-:S11]  /*17b0*/  ISETP.NE.AND P1, PT, RZ, UR29, PT ;  /* 0x0000001dff007c0c */ /* 0x000fd6000bf25270 */
[----:B---3--:R-:W2:Y:S08]  /*17c0*/  @P0 LDC R3, c[0x0][0x3a0] ;  /* 0x0000e800ff030b82 */ /* 0x008eb00000000800 */
[----:B------:R-:W3:Y:S01]  /*17d0*/  @P1 LDC R5, c[0x0][0x3a0] ;  /* 0x0000e800ff051b82 */ /* 0x000ee20000000800 */
[----:B--2---:R-:W-:Y:S01]  /*17e0*/  @P0 IMAD R3, R3, UR5, R0 ;  /* 0x0000000503030c24 */ /* 0x004fe2000f8e0200 */
[----:B------:R-:W-:-:S04]  /*17f0*/  @P0 IADD3 R0, PT, PT, R0, 0x2, RZ ;  /* 0x0000000200000810 */ /* 0x000fc80007ffe0ff */
[----:B------:R-:W-:Y:S01]  /*1800*/  @P0 LEA R3, R3, UR9, 0x2 ;  /* 0x0000000903030c11 */ /* 0x000fe2000f8e10ff */
[----:B---3--:R-:W-:-:S04]  /*1810*/  @P1 IMAD R0, R5, UR5, R0 ;  /* 0x0000000505001c24 */ /* 0x008fc8000f8e0200 */
[----:B------:R2:W-:Y:S01]  /*1820*/  @P0 STS [R3], R7 ;  /* 0x0000000703000388 */ /* 0x0005e20000000800 */
[----:B------:R-:W-:-:S03]  /*1830*/  @P1 LEA R0, R0, UR9, 0x2 ;  /* 0x0000000900001c11 */ /* 0x000fc6000f8e10ff */
[----:B------:R2:W-:Y:S04]  /*1840*/  @P0 STS [R3+0x4], R7 ;  /* 0x0000040703000388 */ /* 0x0005e80000000800 */
[----:B------:R2:W-:Y:S02]  /*1850*/  @P1 STS [R0], R7 ;  /* 0x0000000700001388 */ /* 0x0005e40000000800 */
.L_x_22:
[----:B------:R-:W4:Y:S01]  /*1860*/  LDCU UR6, c[0x0][0x3a4] ;  /* 0x00007480ff0677ac */ /* 0x000f220008000800 */
[----:B------:R-:W-:-:S04]  /*1870*/  UIADD3 UR5, UPT, UPT, UR5, 0x1, URZ ;  /* 0x0000000105057890 */ /* 0x000fc8000fffe0ff */
[----:B----4-:R-:W-:-:S09]  /*1880*/  UISETP.NE.AND UP0, UPT, UR5, UR6, UPT ;  /* 0x000000060500728c */ /* 0x010fd2000bf05270 */
[----:B------:R-:W-:Y:S05]  /*1890*/  BRA.U !UP0, `(.L_x_18) ;  /* 0x0000000508cc7547 */ /* 0x000fea000b800000 */
[----:B------:R-:W-:Y:S05]  /*18a0*/  BRA `(.L_x_24) ;  /* 0xfffffffc00307947 */ /* 0x000fea000383ffff */
.L_x_19:
[----:B------:R-:W-:-:S05]  /*18b0*/  UMOV UR5, URZ ;  /* 0x000000ff00057c82 */ /* 0x000fca0008000000 */
.L_x_31:
[----:B------:R-:W5:Y:S01]  /*18c0*/  LDCU UR6, c[0x0][0x3a4] ;  /* 0x00007480ff0677ac */ /* 0x000f620008000800 */
[----:B------:R-:W-:Y:S01]  /*18d0*/  UMOV UR13, UR5 ;  /* 0x00000005000d7c82 */ /* 0x000fe20008000000 */
[----:B------:R-:W-:-:S04]  /*18e0*/  UIADD3 UR5, UPT, UPT, UR5, 0x1, URZ ;  /* 0x0000000105057890 */ /* 0x000fc8000fffe0ff */
[----:B-----5:R-:W-:-:S03]  /*18f0*/  UISETP.NE.AND UP0, UPT, UR5, UR6, UPT ;  /* 0x000000060500728c */ /* 0x020fc6000bf05270 */
[----:B------:R-:W-:-:S08]  /*1900*/  UMOV UR6, URZ ;  /* 0x000000ff00067c82 */ /* 0x000fd00008000000 */
.L_x_30:
[----:B------:R-:W-:Y:S01]  /*1910*/  UISETP.GE.U32.AND UP4, UPT, UR17, 0x7, UPT ;  /* 0x000000071100788c */ /* 0x000fe2000bf86070 */
[----:B-1-34-:R-:W-:Y:S01]  /*1920*/  HFMA2 R3, -RZ, RZ, 0, 0 ;  /* 0x00000000ff037431 */ /* 0x01afe200000001ff */
[----:B------:R-:W-:-:S07]  /*1930*/  MOV R0, RZ ;  /* 0x000000ff00007202 */ /* 0x000fce0000000f00 */
[----:B------:R-:W-:Y:S05]  /*1940*/  BRA.U !UP4, `(.L_x_25) ;  /* 0x000000010c987547 */ /* 0x000fea000b800000 */
[----:B------:R-:W1:Y:S01]  /*1950*/  S2UR UR11, SR_CgaCtaId ;  /* 0x00000000000b79c3 */ /* 0x000e620000008800 */
[----:B------:R-:W-:Y:S01]  /*1960*/  UMOV UR7, 0x400 ;  /* 0x0000040000077882 */ /* 0x000fe20000000000 */
[----:B------:R-:W-:Y:S01]  /*1970*/  MOV R3, RZ ;  /* 0x000000ff00037202 */ /* 0x000fe20000000f00 */
[----:B------:R-:W3:Y:S01]  /*1980*/  LDCU UR31, c[0x0][0x384] ;  /* 0x00007080ff1f77ac */ /* 0x000ee20008000800 */
[----:B-1----:R-:W-:-:S03]  /*1990*/  ULEA UR16, UR11, UR7, 0x18 ;  /* 0x000000070b107291 */ /* 0x002fc6000f8ec0ff */
[----:B---3--:R-:W-:-:S09]  /*19a0*/  UMOV UR7, URZ ;  /* 0x000000ff00077c82 */ /* 0x008fd20008000000 */
.L_x_26:
[----:B------:R-:W-:Y:S02]  /*19b0*/  UIMAD UR11, UR13, UR31, UR7 ;  /* 0x0000001f0d0b72a4 */ /* 0x000fe4000f8e0207 */
[----:B------:R-:W-:Y:S02]  /*19c0*/  UIMAD UR12, UR6, UR31, UR7 ;  /* 0x0000001f060c72a4 */ /* 0x000fe4000f8e0207 */
[----:B------:R-:W-:Y:S02]  /*19d0*/  ULEA UR11, UR11, UR16, 0x2 ;  /* 0x000000100b0b7291 */ /* 0x000fe4000f8e10ff */
[----:B------:R-:W-:Y:S02]  /*19e0*/  ULEA UR12, UR12, UR8, 0x2 ;  /* 0x000000080c0c7291 */ /* 0x000fe4000f8e10ff */
[----:B------:R-:W-:-:S05]  /*19f0*/  UIADD3 UR7, UPT, UPT, UR7, 0x8, URZ ;  /* 0x0000000807077890 */ /* 0x000fca000fffe0ff */
[----:B------:R-:W-:Y:S01]  /*1a00*/  LDS R0, [UR11] ;  /* 0x0000000bff007984 */ /* 0x000fe20008000800 */
[----:B------:R-:W-:-:S03]  /*1a10*/  ISETP.NE.AND P0, PT, R15, UR7, PT ;  /* 0x000000070f007c0c */ /* 0x000fc6000bf05270 */
[----:B0-2---:R-:W0:Y:S04]  /*1a20*/  LDS R2, [UR12] ;  /* 0x0000000cff027984 */ /* 0x005e280008000800 */
[----:B------:R-:W-:Y:S04]  /*1a30*/  LDS R5, [UR11+0x4] ;  /* 0x0000040bff057984 */ /* 0x000fe80008000800 */
[----:B------:R-:W1:Y:S04]  /*1a40*/  LDS R4, [UR12+0x4] ;  /* 0x0000040cff047984 */ /* 0x000e680008000800 */
[----:B------:R-:W-:Y:S04]  /*1a50*/  LDS R7, [UR11+0x8] ;  /* 0x0000080bff077984 */ /* 0x000fe80008000800 */
[----:B------:R-:W2:Y:S04]  /*1a60*/  LDS R6, [UR12+0x8] ;  /* 0x0000080cff067984 */ /* 0x000ea80008000800 */
[----:B------:R-:W-:Y:S04]  /*1a70*/  LDS R9, [UR11+0xc] ;  /* 0x00000c0bff097984 */ /* 0x000fe80008000800 */
[----:B------:R-:W3:Y:S04]  /*1a80*/  LDS R8, [UR12+0xc] ;  /* 0x00000c0cff087984 */ /* 0x000ee80008000800 */
[----:B------:R-:W-:Y:S04]  /*1a90*/  LDS R11, [UR11+0x10] ;  /* 0x0000100bff0b7984 */ /* 0x000fe80008000800 */
[----:B------:R-:W4:Y:S04]  /*1aa0*/  LDS R10, [UR12+0x10] ;  /* 0x0000100cff0a7984 */ /* 0x000f280008000800 */
[----:B------:R-:W-:Y:S04]  /*1ab0*/  LDS R13, [UR11+0x14] ;  /* 0x0000140bff0d7984 */ /* 0x000fe80008000800 */
[----:B------:R-:W5:Y:S01]  /*1ac0*/  LDS R12, [UR12+0x14] ;  /* 0x0000140cff0c7984 */ /* 0x000f620008000800 */
[----:B0-----:R-:W-:-:S03]  /*1ad0*/  FFMA R0, R0, R2, R3 ;  /* 0x0000000200007223 */ /* 0x001fc60000000003 */
[----:B------:R-:W-:Y:S04]  /*1ae0*/  LDS R19, [UR11+0x18] ;  /* 0x0000180bff137984 */ /* 0x000fe80008000800 */
[----:B------:R-:W0:Y:S01]  /*1af0*/  LDS R14, [UR12+0x18] ;  /* 0x0000180cff0e7984 */ /* 0x000e220008000800 */
[----:B-1----:R-:W-:-:S03]  /*1b00*/  FFMA R0, R5, R4, R0 ;  /* 0x0000000405007223 */ /* 0x002fc60000000000 */
[----:B------:R-:W-:Y:S04]  /*1b10*/  LDS R21, [UR11+0x1c] ;  /* 0x00001c0bff157984 */ /* 0x000fe80008000800 */
[----:B------:R-:W1:Y:S01]  /*1b20*/  LDS R18, [UR12+0x1c] ;  /* 0x00001c0cff127984 */ /* 0x000e620008000800 */
[----:B--2---:R-:W-:-:S04]  /*1b30*/  FFMA R0, R7, R6, R0 ;  /* 0x0000000607007223 */ /* 0x004fc80000000000 */
[----:B---3--:R-:W-:-:S04]  /*1b40*/  FFMA R0, R9, R8, R0 ;  /* 0x0000000809007223 */ /* 0x008fc80000000000 */
[----:B----4-:R-:W-:-:S04]  /*1b50*/  FFMA R0, R11, R10, R0 ;  /* 0x0000000a0b007223 */ /* 0x010fc80000000000 */
[----:B-----5:R-:W-:-:S04]  /*1b60*/  FFMA R0, R13, R12, R0 ;  /* 0x0000000c0d007223 */ /* 0x020fc80000000000 */
[----:B0-----:R-:W-:-:S04]  /*1b70*/  FFMA R0, R19, R14, R0 ;  /* 0x0000000e13007223 */ /* 0x001fc80000000000 */
[----:B-1----:R-:W-:Y:S01]  /*1b80*/  FFMA R3, R21, R18, R0 ;  /* 0x0000001215037223 */ /* 0x002fe20000000000 */
[----:B------:R-:W-:Y:S06]  /*1b90*/  @P0 BRA `(.L_x_26) ;  /* 0xfffffffc00840947 */ /* 0x000fec000383ffff */
[----:B------:R-:W-:-:S07]  /*1ba0*/  MOV R0, R15 ;  /* 0x0000000f00007202 */ /* 0x000fce0000000f00 */
.L_x_25:
[----:B------:R-:W-:-:S09]  /*1bb0*/  UISETP.NE.AND UP4, UPT, UR23, URZ, UPT ;  /* 0x000000ff1700728c */ /* 0x000fd2000bf85270 */
[----:B------:R-:W-:Y:S05]  /*1bc0*/  BRA.U !UP4, `(.L_x_27) ;  /* 0x000000010cdc7547 */ /* 0x000fea000b800000 */
[----:B------:R-:W-:Y:S02]  /*1bd0*/  UISETP.GE.U32.AND UP4, UPT, UR24, 0x3, UPT ;  /* 0x000000031800788c */ /* 0x000fe4000bf86070 */
[----:B------:R-:W-:-:S07]  /*1be0*/  UISETP.NE.AND UP5, UPT, UR26, URZ, UPT ;  /* 0x000000ff1a00728c */ /* 0x000fce000bfa5270 */
[----:B------:R-:W-:Y:S05]  /*1bf0*/  BRA.U !UP4, `(.L_x_28) ;  /* 0x000000010c547547 */ /* 0x000fea000b800000 */
[----:B0-2---:R-:W0:Y:S01]  /*1c00*/  S2R R7, SR_CgaCtaId ;  /* 0x0000000000077919 */ /* 0x005e220000008800 */
[----:B------:R-:W1:Y:S01]  /*1c10*/  LDC R5, c[0x0][0x384] ;  /* 0x0000e100ff057b82 */ /* 0x000e620000000800 */
[----:B------:R-:W-:Y:S01]  /*1c20*/  MOV R2, 0x400 ;  /* 0x0000040000027802 */ /* 0x000fe20000000f00 */
[----:B-1----:R-:W-:-:S03]  /*1c30*/  IMAD R4, R5, UR6, R0 ;  /* 0x0000000605047c24 */ /* 0x002fc6000f8e0200 */
[----:B0-----:R-:W-:Y:S01]  /*1c40*/  LEA R7, R7, R2, 0x18 ;  /* 0x0000000207077211 */ /* 0x001fe200078ec0ff */
[----:B------:R-:W-:Y:S01]  /*1c50*/  IMAD R2, R5, UR13, R0 ;  /* 0x0000000d05027c24 */ /* 0x000fe2000f8e0200 */
[----:B------:R-:W-:Y:S02]  /*1c60*/  LEA R5, R4, UR8, 0x2 ;  /* 0x0000000804057c11 */ /* 0x000fe4000f8e10ff */
[----:B------:R-:W-:Y:S02]  /*1c70*/  IADD3 R0, PT, PT, R0, 0x4, RZ ;  /* 0x0000000400007810 */ /* 0x000fe40007ffe0ff */
[----:B------:R-:W-:Y:S01]  /*1c80*/  LEA R2, R2, R7, 0x2 ;  /* 0x0000000702027211 */ /* 0x000fe200078e10ff */
[----:B------:R-:W-:Y:S04]  /*1c90*/  LDS R6, [R5] ;  /* 0x0000000005067984 */ /* 0x000fe80000000800 */
[----:B------:R-:W0:Y:S04]  /*1ca0*/  LDS R4, [R2] ;  /* 0x0000000002047984 */ /* 0x000e280000000800 */
[----:B------:R-:W-:Y:S04]  /*1cb0*/  LDS R7, [R2+0x4] ;  /* 0x0000040002077984 */ /* 0x000fe80000000800 */
[----:B------:R-:W1:Y:S04]  /*1cc0*/  LDS R8, [R5+0x4] ;  /* 0x0000040005087984 */ /* 0x000e680000000800 */
[----:B------:R-:W-:Y:S04]  /*1cd0*/  LDS R9, [R2+0x8] ;  /* 0x0000080002097984 */ /* 0x000fe80000000800 */
[----:B------:R-:W2:Y:S04]  /*1ce0*/  LDS R10, [R5+0x8] ;  /* 0x00000800050a7984 */ /* 0x000ea80000000800 */
[----:B------:R-:W-:Y:S04]  /*1cf0*/  LDS R11, [R2+0xc] ;  /* 0x00000c00020b7984 */ /* 0x000fe80000000800 */
[----:B------:R-:W3:Y:S01]  /*1d00*/  LDS R12, [R5+0xc] ;  /* 0x00000c00050c7984 */ /* 0x000ee20000000800 */
[----:B0-----:R-:W-:-:S04]  /*1d10*/  FFMA R4, R4, R6, R3 ;  /* 0x0000000604047223 */ /* 0x001fc80000000003 */
[----:B-1----:R-:W-:-:S04]  /*1d20*/  FFMA R4, R7, R8, R4 ;  /* 0x0000000807047223 */ /* 0x002fc80000000004 */
[----:B--2---:R-:W-:-:S04]  /*1d30*/  FFMA R4, R9, R10, R4 ;  /* 0x0000000a09047223 */ /* 0x004fc80000000004 */
[----:B---3--:R-:W-:-:S07]  /*1d40*/  FFMA R3, R11, R12, R4 ;  /* 0x0000000c0b037223 */ /* 0x008fce0000000004 */
.L_x_28:
[----:B------:R-:W-:Y:S05]  /*1d50*/  BRA.U !UP5, `(.L_x_27) ;  /* 0x000000010d787547 */ /* 0x000fea000b800000 */
[----:B------:R-:W-:Y:S02]  /*1d60*/  UISETP.NE.AND UP4, UPT, UR26, 0x1, UPT ;  /* 0x000000011a00788c */ /* 0x000fe4000bf85270 */
[----:B------:R-:W-:-:S07]  /*1d70*/  UISETP.NE.AND UP5, UPT, UR27, URZ, UPT ;  /* 0x000000ff1b00728c */ /* 0x000fce000bfa5270 */
[----:B------:R-:W-:Y:S05]  /*1d80*/  BRA.U !UP4, `(.L_x_29) ;  /* 0x000000010c3c7547 */ /* 0x000fea000b800000 */
[----:B0-2---:R-:W0:Y:S01]  /*1d90*/  S2R R7, SR_CgaCtaId ;  /* 0x0000000000077919 */ /* 0x005e220000008800 */
[----:B------:R-:W1:Y:S01]  /*1da0*/  LDC R5, c[0x0][0x384] ;  /* 0x0000e100ff057b82 */ /* 0x000e620000000800 */
[----:B------:R-:W-:-:S04]  /*1db0*/  MOV R2, 0x400 ;  /* 0x0000040000027802 */ /* 0x000fc80000000f00 */
[----:B0-----:R-:W-:Y:S01]  /*1dc0*/  LEA R7, R7, R2, 0x18 ;  /* 0x0000000207077211 */ /* 0x001fe200078ec0ff */
[C-C-:B-1----:R-:W-:Y:S02]  /*1dd0*/  IMAD R2, R5.reuse, UR13, R0.reuse ;  /* 0x0000000d05027c24 */ /* 0x142fe4000f8e0200 */
[----:B------:R-:W-:Y:S01]  /*1de0*/  IMAD R5, R5, UR6, R0 ;  /* 0x0000000605057c24 */ /* 0x000fe2000f8e0200 */
[----:B------:R-:W-:Y:S01]  /*1df0*/  IADD3 R0, PT, PT, R0, 0x2, RZ ;  /* 0x0000000200007810 */ /* 0x000fe20007ffe0ff */
[----:B------:R-:W-:-:S03]  /*1e00*/  IMAD R2, R2, 0x4, R7 ;  /* 0x0000000402027824 */ /* 0x000fc600078e0207 */
[----:B------:R-:W-:Y:S02]  /*1e10*/  LEA R5, R5, UR8, 0x2 ;  /* 0x0000000805057c11 */ /* 0x000fe4000f8e10ff */
[----:B------:R-:W-:Y:S04]  /*1e20*/  LDS R4, [R2] ;  /* 0x0000000002047984 */ /* 0x000fe80000000800 */
[----:B------:R-:W0:Y:S04]  /*1e30*/  LDS R6, [R5] ;  /* 0x0000000005067984 */ /* 0x000e280000000800 */
[----:B------:R-:W-:Y:S04]  /*1e40*/  LDS R8, [R2+0x4] ;  /* 0x0000040002087984 */ /* 0x000fe80000000800 */
[----:B------:R-:W1:Y:S01]  /*1e50*/  LDS R7, [R5+0x4] ;  /* 0x0000040005077984 */ /* 0x000e620000000800 */
[----:B0-----:R-:W-:-:S04]  /*1e60*/  FFMA R3, R4, R6, R3 ;  /* 0x0000000604037223 */ /* 0x001fc80000000003 */
[----:B-1----:R-:W-:-:S07]  /*1e70*/  FFMA R3, R8, R7, R3 ;  /* 0x0000000708037223 */ /* 0x002fce0000000003 */
.L_x_29:
[----:B------:R-:W-:Y:S05]  /*1e80*/  BRA.U !UP5, `(.L_x_27) ;  /* 0x000000010d2c7547 */ /* 0x000fea000b800000 */
[----:B0-2---:R-:W0:Y:S01]  /*1e90*/  S2R R7, SR_CgaCtaId ;  /* 0x0000000000077919 */ /* 0x005e220000008800 */
[----:B------:R-:W1:Y:S01]  /*1ea0*/  LDC R5, c[0x0][0x384] ;  /* 0x0000e100ff057b82 */ /* 0x000e620000000800 */
[----:B------:R-:W-:-:S04]  /*1eb0*/  MOV R2, 0x400 ;  /* 0x0000040000027802 */ /* 0x000fc80000000f00 */
[----:B0-----:R-:W-:Y:S01]  /*1ec0*/  LEA R7, R7, R2, 0x18 ;  /* 0x0000000207077211 */ /* 0x001fe200078ec0ff */
[C-C-:B-1----:R-:W-:Y:S02]  /*1ed0*/  IMAD R2, R5.reuse, UR13, R0.reuse ;  /* 0x0000000d05027c24 */ /* 0x142fe4000f8e0200 */
[----:B------:R-:W-:-:S03]  /*1ee0*/  IMAD R0, R5, UR6, R0 ;  /* 0x0000000605007c24 */ /* 0x000fc6000f8e0200 */
[----:B------:R-:W-:Y:S02]  /*1ef0*/  LEA R2, R2, R7, 0x2 ;  /* 0x0000000702027211 */ /* 0x000fe400078e10ff */
[----:B------:R-:W-:-:S04]  /*1f00*/  LEA R0, R0, UR8, 0x2 ;  /* 0x0000000800007c11 */ /* 0x000fc8000f8e10ff */
[----:B------:R-:W-:Y:S04]  /*1f10*/  LDS R2, [R2] ;  /* 0x0000000002027984 */ /* 0x000fe80000000800 */
[----:B------:R-:W0:Y:S02]  /*1f20*/  LDS R0, [R0] ;  /* 0x0000000000007984 */ /* 0x000e240000000800 */
[----:B0-----:R-:W-:-:S07]  /*1f30*/  FFMA R3, R2, R0, R3 ;  /* 0x0000000002037223 */ /* 0x001fce0000000003 */
.L_x_27:
[----:B------:R-:W1:Y:S01]  /*1f40*/  LDCU UR11, c[0x0][0x3a0] ;  /* 0x00007400ff0b77ac */ /* 0x000e620008000800 */
[----:B------:R-:W-:Y:S01]  /*1f50*/  FMUL R3, R3, R16 ;  /* 0x0000001003037220 */ /* 0x000fe20000400000 */
[----:B-1----:R-:W-:Y:S02]  /*1f60*/  UIMAD UR7, UR13, UR11, UR6 ;  /* 0x0000000b0d0772a4 */ /* 0x002fe4000f8e0206 */
[----:B------:R-:W-:Y:S02]  /*1f70*/  UIADD3 UR6, UPT, UPT, UR6, 0x1, URZ ;  /* 0x0000000106067890 */ /* 0x000fe4000fffe0ff */
[----:B------:R-:W-:Y:S02]  /*1f80*/  ULEA UR7, UR7, UR9, 0x2 ;  /* 0x0000000907077291 */ /* 0x000fe4000f8e10ff */
[----:B------:R-:W-:-:S07]  /*1f90*/  UISETP.NE.AND UP4, UPT, UR6, UR11, UPT ;  /* 0x0000000b0600728c */ /* 0x000fce000bf85270 */
[----:B------:R1:W-:Y:S02]  /*1fa0*/  STS [UR7], R3 ;  /* 0x00000003ff007988 */ /* 0x0003e40008000807 */
[----:B------:R-:W-:Y:S05]  /*1fb0*/  BRA.U UP4, `(.L_x_30) ;  /* 0xfffffff904547547 */ /* 0x000fea000b83ffff */
[----:B------:R-:W-:Y:S05]  /*1fc0*/  BRA.U UP0, `(.L_x_31) ;  /* 0xfffffff9003c7547 */ /* 0x000fea000b83ffff */
.L_x_18:
[----:B------:R-:W-:Y:S05]  /*1fd0*/  BRA.U !UP1, `(.L_x_32) ;  /* 0x0000002109a07547 */ /* 0x000fea000b800000 */
[----:B012---:R-:W-:-:S07]  /*1fe0*/  HFMA2 R14, -RZ, RZ, 0, 0 ;  /* 0x00000000ff0e7431 */ /* 0x007fce00000001ff */
.L_x_56:
[----:B------:R-:W0:Y:S02]  /*1ff0*/  LDCU UR6, c[0x0][0x3a0] ;  /* 0x00007400ff0677ac */ /* 0x000e240008000800 */
[----:B012---:R-:W-:Y:S01]  /*2000*/  IMAD R8, R14, UR6, RZ ;  /* 0x000000060e087c24 */ /* 0x007fe2000f8e02ff */
[----:B------:R-:W-:-:S04]  /*2010*/  UISETP.GT.AND UP0, UPT, UR6, 0x1, UPT ;  /* 0x000000010600788c */ /* 0x000fc8000bf04270 */
[----:B------:R-:W-:-:S05]  /*2020*/  LEA R8, R8, UR9, 0x2 ;  /* 0x0000000908087c11 */ /* 0x000fca000f8e10ff */
[----:B----4-:R0:W1:Y:S01]  /*2030*/  LDS R0, [R8] ;  /* 0x0000000008007984 */ /* 0x0100620000000800 */
[----:B---3--:R-:W-:Y:S05]  /*2040*/  BRA.U !UP0, `(.L_x_33) ;  /* 0x0000000508587547 */ /* 0x008fea000b800000 */
[----:B---3--:R-:W2:Y:S02]  /*2050*/  LDC R2, c[0x0][0x3a0] ;  /* 0x0000e800ff027b82 */ /* 0x008ea40000000800 */
[----:B--2---:R-:W-:-:S04]  /*2060*/  IADD3 R3, PT, PT, R2, -0x2, RZ ;  /* 0xfffffffe02037810 */ /* 0x004fc80007ffe0ff */
[----:B------:R-:W-:Y:S02]  /*2070*/  ISETP.GE.U32.AND P0, PT, R3, 0xf, PT ;  /* 0x0000000f0300780c */ /* 0x000fe40003f06070 */
[----:B------:R-:W-:-:S11]  /*2080*/  MOV R3, 0x1 ;  /* 0x0000000100037802 */ /* 0x000fd60000000f00 */
[----:B------:R-:W-:Y:S05]  /*2090*/  @!P0 BRA `(.L_x_34) ;  /* 0x0000000000808947 */ /* 0x000fea0003800000 */
[----:B------:R-:W-:Y:S01]  /*20a0*/  HFMA2 R7, -RZ, RZ, 0, 5.9604644775390625e-08 ;  /* 0x00000001ff077431 */ /* 0x000fe200000001ff */
[----:B------:R-:W-:-:S12]  /*20b0*/  ULOP3.LUT UR5, UR19, 0xfffffff0, URZ, 0xc0, !UPT ;  /* 0xfffffff013057892 */ /* 0x000fd8000f8ec0ff */
.L_x_35:
[----:B------:R-:W-:-:S05]  /*20c0*/  LEA R11, R7, R8, 0x2 ;  /* 0x00000008070b7211 */ /* 0x000fca00078e10ff */
[----:B------:R-:W-:Y:S04]  /*20d0*/  LDS R13, [R11] ;  /* 0x000000000b0d7984 */ /* 0x000fe80000000800 */
[----:B------:R-:W1:Y:S04]  /*20e0*/  LDS R12, [R11+0x4] ;  /* 0x000004000b0c7984 */ /* 0x000e680000000800 */
[----:B------:R-:W-:Y:S04]  /*20f0*/  LDS R19, [R11+0x8] ;  /* 0x000008000b137984 */ /* 0x000fe80000000800 */
[----:B------:R-:W2:Y:S04]  /*2100*/  LDS R18, [R11+0xc] ;  /* 0x00000c000b127984 */ /* 0x000ea80000000800 */
[----:B------:R-:W-:Y:S04]  /*2110*/  LDS R21, [R11+0x10] ;  /* 0x000010000b157984 */ /* 0x000fe80000000800 */
[----:B------:R-:W3:Y:S04]  /*2120*/  LDS R20, [R11+0x14] ;  /* 0x000014000b147984 */ /* 0x000ee80000000800 */
[----:B------:R-:W-:Y:S04]  /*2130*/  LDS R23, [R11+0x18] ;  /* 0x000018000b177984 */ /* 0x000fe80000000800 */
[----:B------:R-:W4:Y:S04]  /*2140*/  LDS R22, [R11+0x1c] ;  /* 0x00001c000b167984 */ /* 0x000f280000000800 */
[----:B------:R-:W-:Y:S04]  /*2150*/  LDS R25, [R11+0x20] ;  /* 0x000020000b197984 */ /* 0x000fe80000000800 */
[----:B------:R-:W5:Y:S04]  /*2160*/  LDS R24, [R11+0x24] ;  /* 0x000024000b187984 */ /* 0x000f680000000800 */
[----:B------:R-:W-:Y:S04]  /*2170*/  LDS R10, [R11+0x28] ;  /* 0x000028000b0a7984 */ /* 0x000fe80000000800 */
[----:B------:R-:W0:Y:S01]  /*2180*/  LDS R5, [R11+0x2c] ;  /* 0x00002c000b057984 */ /* 0x000e220000000800 */
[----:B-1----:R-:W-:-:S02]  /*2190*/  FMNMX3 R12, R0, R13, R12, !PT ;  /* 0x0000000d000c7276 */ /* 0x002fc4000780000c */
[C---:B------:R-:W-:Y:S01]  /*21a0*/  IADD3 R0, PT, PT, R7.reuse, 0xf, RZ ;  /* 0x0000000f07007810 */ /* 0x040fe20007ffe0ff */
[----:B------:R-:W-:Y:S01]  /*21b0*/  LDS R6, [R11+0x30] ;  /* 0x000030000b067984 */ /* 0x000fe20000000800 */
[----:B------:R-:W-:Y:S02]  /*21c0*/  IADD3 R7, PT, PT, R7, 0x10, RZ ;  /* 0x0000001007077810 */ /* 0x000fe40007ffe0ff */
[----:B------:R-:W-:Y:S01]  /*21d0*/  ISETP.NE.AND P0, PT, R0, UR5, PT ;  /* 0x0000000500007c0c */ /* 0x000fe2000bf05270 */
[----:B------:R-:W1:Y:S01]  /*21e0*/  LDS R3, [R11+0x34] ;  /* 0x000034000b037984 */ /* 0x000e620000000800 */
[----:B--2---:R-:W-:-:S03]  /*21f0*/  FMNMX3 R12, R12, R19, R18, !PT ;  /* 0x000000130c0c7276 */ /* 0x004fc60007800012 */
[----:B------:R-:W-:Y:S04]  /*2200*/  LDS R4, [R11+0x38] ;  /* 0x000038000b047984 */ /* 0x000fe80000000800 */
[----:B------:R-:W2:Y:S01]  /*2210*/  LDS R9, [R11+0x3c] ;  /* 0x00003c000b097984 */ /* 0x000ea20000000800 */
[----:B---3--:R-:W-:-:S04]  /*2220*/  FMNMX3 R12, R12, R21, R20, !PT ;  /* 0x000000150c0c7276 */ /* 0x008fc80007800014 */
[----:B----4-:R-:W-:-:S04]  /*2230*/  FMNMX3 R12, R12, R23, R22, !PT ;  /* 0x000000170c0c7276 */ /* 0x010fc80007800016 */
[----:B-----5:R-:W-:-:S04]  /*2240*/  FMNMX3 R12, R12, R25, R24, !PT ;  /* 0x000000190c0c7276 */ /* 0x020fc80007800018 */
[----:B0-----:R-:W-:-:S04]  /*2250*/  FMNMX3 R5, R12, R10, R5, !PT ;  /* 0x0000000a0c057276 */ /* 0x001fc80007800005 */
[----:B-1----:R-:W-:-:S04]  /*2260*/  FMNMX3 R3, R5, R6, R3, !PT ;  /* 0x0000000605037276 */ /* 0x002fc80007800003 */
[----:B--2---:R-:W-:Y:S01]  /*2270*/  FMNMX3 R0, R3, R4, R9, !PT ;  /* 0x0000000403007276 */ /* 0x004fe20007800009 */
[----:B------:R-:W-:Y:S06]  /*2280*/  @P0 BRA `(.L_x_35) ;  /* 0xfffffffc008c0947 */ /* 0x000fec000383ffff */
[----:B------:R-:W-:-:S07]  /*2290*/  IMAD.MOV.U32 R3, RZ, RZ, R7 ;  /* 0x000000ffff037224 */ /* 0x000fce00078e0007 */
.L_x_34:
[----:B------:R-:W-:-:S09]  /*22a0*/  ULOP3.LUT UP0, URZ, UR19, 0xf, URZ, 0xc0, !UPT ;  /* 0x0000000f13ff7892 */ /* 0x000fd2000f80c0ff */
[----:B------:R-:W-:Y:S05]  /*22b0*/  BRA.U !UP0, `(.L_x_33) ;  /* 0x0000000108bc7547 */ /* 0x000fea000b800000 */
[----:B------:R-:W-:-:S04]  /*22c0*/  IADD3 R5, PT, PT, R2, 0xf, RZ ;  /* 0x0000000f02057810 */ /* 0x000fc80007ffe0ff */
[C---:B------:R-:W-:Y:S02]  /*22d0*/  LOP3.LUT R4, R5.reuse, 0xf, RZ, 0xc0, !PT ;  /* 0x0000000f05047812 */ /* 0x040fe400078ec0ff */
[----:B------:R-:W-:Y:S02]  /*22e0*/  LOP3.LUT P1, RZ, R5, 0x7, RZ, 0xc0, !PT ;  /* 0x0000000705ff7812 */ /* 0x000fe4000782c0ff */
[----:B------:R-:W-:-:S04]  /*22f0*/  IADD3 R4, PT, PT, R4, -0x1, RZ ;  /* 0xffffffff04047810 */ /* 0x000fc80007ffe0ff */
[----:B------:R-:W-:-:S13]  /*2300*/  ISETP.GE.U32.AND P0, PT, R4, 0x7, PT ;  /* 0x000000070400780c */ /* 0x000fda0003f06070 */
[----:B------:R-:W-:Y:S05]  /*2310*/  @!P0 BRA `(.L_x_36) ;  /* 0x0000000000388947 */ /* 0x000fea0003800000 */
[C---:B------:R-:W-:Y:S02]  /*2320*/  LEA R4, R3.reuse, R8, 0x2 ;  /* 0x0000000803047211 */ /* 0x040fe400078e10ff */
[----:B------:R-:W-:-:S03]  /*2330*/  IADD3 R3, PT, PT, R3, 0x8, RZ ;  /* 0x0000000803037810 */ /* 0x000fc60007ffe0ff */
[----:B------:R-:W-:Y:S04]  /*2340*/  LDS R5, [R4] ;  /* 0x0000000004057984 */ /* 0x000fe80000000800 */
[----:B------:R-:W1:Y:S04]  /*2350*/  LDS R6, [R4+0x4] ;  /* 0x0000040004067984 */ /* 0x000e680000000800 */
[----:B------:R-:W-:Y:S04]  /*2360*/  LDS R10, [R4+0x8] ;  /* 0x00000800040a7984 */ /* 0x000fe80000000800 */
[----:B------:R-:W2:Y:S04]  /*2370*/  LDS R7, [R4+0xc] ;  /* 0x00000c0004077984 */ /* 0x000ea80000000800 */
[----:B------:R-:W-:Y:S04]  /*2380*/  LDS R12, [R4+0x10] ;  /* 0x00001000040c7984 */ /* 0x000fe80000000800 */
[----:B------:R-:W3:Y:S04]  /*2390*/  LDS R9, [R4+0x14] ;  /* 0x0000140004097984 */ /* 0x000ee80000000800 */
[----:B------:R-:W-:Y:S04]  /*23a0*/  LDS R18, [R4+0x18] ;  /* 0x0000180004127984 */ /* 0x000fe80000000800 */
[----:B------:R-:W4:Y:S01]  /*23b0*/  LDS R11, [R4+0x1c] ;  /* 0x00001c00040b7984 */ /* 0x000f220000000800 */
[----:B-1----:R-:W-:-:S04]  /*23c0*/  FMNMX3 R5, R0, R5, R6, !PT ;  /* 0x0000000500057276 */ /* 0x002fc80007800006 */
[----:B--2---:R-:W-:-:S04]  /*23d0*/  FMNMX3 R5, R5, R10, R7, !PT ;  /* 0x0000000a05057276 */ /* 0x004fc80007800007 */
[----:B---3--:R-:W-:-:S04]  /*23e0*/  FMNMX3 R5, R5, R12, R9, !PT ;  /* 0x0000000c05057276 */ /* 0x008fc80007800009 */
[----:B----4-:R-:W-:-:S07]  /*23f0*/  FMNMX3 R0, R5, R18, R11, !PT ;  /* 0x0000001205007276 */ /* 0x010fce000780000b */
.L_x_36:
[----:B------:R-:W-:Y:S05]  /*2400*/  @!P1 BRA `(.L_x_33) ;  /* 0x0000000000689947 */ /* 0x000fea0003800000 */
[----:B------:R-:W-:-:S04]  /*2410*/  IADD3 R2, PT, PT, R2, 0x7, RZ ;  /* 0x0000000702027810 */ /* 0x000fc80007ffe0ff */
[C---:B------:R-:W-:Y:S02]  /*2420*/  LOP3.LUT R4, R2.reuse, 0x7, RZ, 0xc0, !PT ;  /* 0x0000000702047812 */ /* 0x040fe400078ec0ff */
[----:B------:R-:W-:Y:S02]  /*2430*/  LOP3.LUT R9, R2, 0x3, RZ, 0xc0, !PT ;  /* 0x0000000302097812 */ /* 0x000fe400078ec0ff */
[----:B------:R-:W-:Y:S02]  /*2440*/  IADD3 R4, PT, PT, R4, -0x1, RZ ;  /* 0xffffffff04047810 */ /* 0x000fe40007ffe0ff */
[----:B------:R-:W-:Y:S02]  /*2450*/  ISETP.NE.AND P1, PT, R9, RZ, PT ;  /* 0x000000ff0900720c */ /* 0x000fe40003f25270 */
[----:B------:R-:W-:-:S13]  /*2460*/  ISETP.GE.U32.AND P0, PT, R4, 0x3, PT ;  /* 0x000000030400780c */ /* 0x000fda0003f06070 */
[----:B------:R-:W-:Y:S05]  /*2470*/  @!P0 BRA `(.L_x_37) ;  /* 0x0000000000208947 */ /* 0x000fea0003800000 */
[C---:B------:R-:W-:Y:S02]  /*2480*/  LEA R2, R3.reuse, R8, 0x2 ;  /* 0x0000000803027211 */ /* 0x040fe400078e10ff */
[----:B------:R-:W-:-:S03]  /*2490*/  IADD3 R3, PT, PT, R3, 0x4, RZ ;  /* 0x0000000403037810 */ /* 0x000fc60007ffe0ff */
[----:B------:R-:W-:Y:S04]  /*24a0*/  LDS R5, [R2] ;  /* 0x0000000002057984 */ /* 0x000fe80000000800 */
[----:B------:R-:W1:Y:S04]  /*24b0*/  LDS R4, [R2+0x4] ;  /* 0x0000040002047984 */ /* 0x000e680000000800 */
[----:B------:R-:W-:Y:S04]  /*24c0*/  LDS R7, [R2+0x8] ;  /* 0x0000080002077984 */ /* 0x000fe80000000800 */
[----:B------:R-:W2:Y:S01]  /*24d0*/  LDS R6, [R2+0xc] ;  /* 0x00000c0002067984 */ /* 0x000ea20000000800 */
[----:B-1----:R-:W-:-:S04]  /*24e0*/  FMNMX3 R0, R0, R5, R4, !PT ;  /* 0x0000000500007276 */ /* 0x002fc80007800004 */
[----:B--2---:R-:W-:-:S07]  /*24f0*/  FMNMX3 R0, R0, R7, R6, !PT ;  /* 0x0000000700007276 */ /* 0x004fce0007800006 */
.L_x_37:
[----:B------:R-:W-:Y:S05]  /*2500*/  @!P1 BRA `(.L_x_33) ;  /* 0x0000000000289947 */ /* 0x000fea0003800000 */
[----:B------:R-:W-:Y:S02]  /*2510*/  LEA R2, R3, R8, 0x2 ;  /* 0x0000000803027211 */ /* 0x000fe400078e10ff */
[----:B------:R-:W-:-:S03]  /*2520*/  ISETP.NE.AND P0, PT, R9, 0x1, PT ;  /* 0x000000010900780c */ /* 0x000fc60003f05270 */
[----:B------:R-:W1:Y:S02]  /*2530*/  LDS R3, [R2] ;  /* 0x0000000002037984 */ /* 0x000e640000000800 */
[----:B-1----:R-:W-:-:S08]  /*2540*/  FMNMX R0, R0, R3, !PT ;  /* 0x0000000300007209 */ /* 0x002fd00007800000 */
[----:B------:R-:W-:Y:S05]  /*2550*/  @!P0 BRA `(.L_x_33) ;  /* 0x0000000000148947 */ /* 0x000fea0003800000 */
[----:B------:R-:W-:Y:S01]  /*2560*/  ISETP.NE.AND P0, PT, R9, 0x2, PT ;  /* 0x000000020900780c */ /* 0x000fe20003f05270 */
[----:B------:R-:W1:-:S12]  /*2570*/  LDS R3, [R2+0x4] ;  /* 0x0000040002037984 */ /* 0x000e580000000800 */
[----:B------:R-:W2:Y:S01]  /*2580*/  @P0 LDS R5, [R2+0x8] ;  /* 0x0000080002050984 */ /* 0x000ea20000000800 */
[----:B-1----:R-:W-:-:S04]  /*2590*/  FMNMX R0, R0, R3, !PT ;  /* 0x0000000300007209 */ /* 0x002fc80007800000 */
[----:B--2---:R-:W-:-:S07]  /*25a0*/  @P0 FMNMX R0, R0, R5, !PT ;  /* 0x0000000500000209 */ /* 0x004fce0007800000 */
.L_x_33:
[----:B------:R-:W-:Y:S01]  /*25b0*/  UISETP.GT.AND UP0, UPT, UR6, URZ, UPT ;  /* 0x000000ff0600728c */ /* 0x000fe2000bf04270 */
[----:B------:R-:W-:-:S08]  /*25c0*/  IMAD.MOV.U32 R19, RZ, RZ, RZ ;  /* 0x000000ffff137224 */ /* 0x000fd000078e00ff */
[----:B------:R-:W-:Y:S05]  /*25d0*/  BRA.U !UP0, `(.L_x_38) ;  /* 0x0000000508b87547 */ /* 0x000fea000b800000 */
[----:B------:R-:W-:Y:S01]  /*25e0*/  UISETP.GE.U32.AND UP0, UPT, UR19, 0x3, UPT ;  /* 0x000000031300788c */ /* 0x000fe2000bf06070 */
[----:B---3--:R-:W-:Y:S01]  /*25f0*/  HFMA2 R3, -RZ, RZ, 0, 0 ;  /* 0x00000000ff037431 */ /* 0x008fe200000001ff */
[----:B------:R-:W-:-:S07]  /*2600*/  MOV R19, RZ ;  /* 0x000000ff00137202 */ /* 0x000fce0000000f00 */
[----:B------:R-:W-:Y:S05]  /*2610*/  BRA.U !UP0, `(.L_x_39) ;  /* 0x0000000108e47547 */ /* 0x000fea000b800000 */
[----:B------:R-:W-:Y:S02]  /*2620*/  MOV R19, RZ ;  /* 0x000000ff00137202 */ /* 0x000fe40000000f00 */
[----:B------:R-:W-:-:S07]  /*2630*/  MOV R3, RZ ;  /* 0x000000ff00037202 */ /* 0x000fce0000000f00 */
.L_x_40:
[C---:B----4-:R-:W-:Y:S01]  /*2640*/  LEA R2, R3.reuse, R8, 0x2 ;  /* 0x0000000803027211 */ /* 0x050fe200078e10ff */
[----:B------:R-:W-:Y:S01]  /*2650*/  HFMA2 R4, -RZ, RZ, 3.7421875, 0 ;  /* 0x437c0000ff047431 */ /* 0x000fe200000001ff */
[----:B------:R-:W-:Y:S02]  /*2660*/  MOV R5, 0x3bbb989d ;  /* 0x3bbb989d00057802 */ /* 0x000fe40000000f00 */
[----:B------:R-:W-:Y:S01]  /*2670*/  IADD3 R3, PT, PT, R3, 0x4, RZ ;  /* 0x0000000403037810 */ /* 0x000fe20007ffe0ff */
[----:B------:R-:W1:Y:S03]  /*2680*/  LDS R7, [R2] ;  /* 0x0000000002077984 */ /* 0x000e660000000800 */
[----:B------:R-:W-:Y:S01]  /*2690*/  ISETP.NE.AND P0, PT, R3, UR30, PT ;  /* 0x0000001e03007c0c */ /* 0x000fe2000bf05270 */
[----:B------:R-:W2:Y:S04]  /*26a0*/  LDS R9, [R2+0x4] ;  /* 0x0000040002097984 */ /* 0x000ea80000000800 */
[----:B------:R-:W3:Y:S04]  /*26b0*/  LDS R11, [R2+0x8] ;  /* 0x00000800020b7984 */ /* 0x000ee80000000800 */
[----:B------:R-:W4:Y:S01]  /*26c0*/  LDS R23, [R2+0xc] ;  /* 0x00000c0002177984 */ /* 0x000f220000000800 */
[----:B-1----:R-:W-:-:S04]  /*26d0*/  FADD R18, R7, -R0 ;  /* 0x8000000007127221 */ /* 0x002fc80000000000 */
[----:B------:R-:W-:Y:S01]  /*26e0*/  FFMA.SAT R7, R18, R5, 0.5 ;  /* 0x3f00000012077423 */ /* 0x000fe20000002005 */
[----:B--2---:R-:W-:-:S03]  /*26f0*/  FADD R12, R9, -R0 ;  /* 0x80000000090c7221 */ /* 0x004fc60000000000 */
[-C--:B------:R-:W-:Y:S01]  /*2700*/  FFMA.RM R6, R7, R4.reuse, 12582913 ;  /* 0x4b40000107067423 */ /* 0x080fe20000004004 */
[--C-:B---3--:R-:W-:Y:S01]  /*2710*/  FADD R10, R11, -R0.reuse ;  /* 0x800000000b0a7221 */ /* 0x108fe20000000000 */
[-C--:B------:R-:W-:Y:S02]  /*2720*/  FFMA.SAT R7, R12, R5.reuse, 0.5 ;  /* 0x3f0000000c077423 */ /* 0x080fe40000002005 */
[----:B------:R-:W-:Y:S01]  /*2730*/  FADD R9, R6, -12583039 ;  /* 0xcb40007f06097421 */ /* 0x000fe20000000000 */
[----:B------:R-:W-:Y:S01]  /*2740*/  FFMA.SAT R21, R10, R5, 0.5 ;  /* 0x3f0000000a157423 */ /* 0x000fe20000002005 */
[-C--:B------:R-:W-:Y:S01]  /*2750*/  FFMA.RM R7, R7, R4.reuse, 12582913 ;  /* 0x4b40000107077423 */ /* 0x080fe20000004004 */
[----:B------:R-:W-:Y:S01]  /*2760*/  SHF.L.U32 R6, R6, 0x17, RZ ;  /* 0x0000001706067819 */ /* 0x000fe200000006ff */
[C---:B------:R-:W-:Y:S02]  /*2770*/  FFMA R9, R18.reuse, 1.4426950216293334961, -R9 ;  /* 0x3fb8aa3b12097823 */ /* 0x040fe40000000809 */
[C---:B------:R-:W-:Y:S01]  /*2780*/  FADD R13, R7.reuse, -12583039 ;  /* 0xcb40007f070d7421 */ /* 0x040fe20000000000 */
[----:B------:R-:W-:Y:S01]  /*2790*/  SHF.L.U32 R7, R7, 0x17, RZ ;  /* 0x0000001707077819 */ /* 0x000fe200000006ff */
[----:B------:R-:W-:Y:S01]  /*27a0*/  FFMA R11, R18, 1.925963033500011079e-08, R9 ;  /* 0x32a57060120b7823 */ /* 0x000fe20000000009 */
[----:B----4-:R-:W-:Y:S01]  /*27b0*/  FADD R18, R23, -R0 ;  /* 0x8000000017127221 */ /* 0x010fe20000000000 */
[----:B------:R-:W-:Y:S01]  /*27c0*/  FFMA.RM R9, R21, R4, 12582913 ;  /* 0x4b40000115097423 */ /* 0x000fe20000004004 */
[----:B------:R-:W-:-:S02]  /*27d0*/  FFMA R13, R12, 1.4426950216293334961, -R13 ;  /* 0x3fb8aa3b0c0d7823 */ /* 0x000fc4000000080d */
[----:B------:R-:W-:Y:S01]  /*27e0*/  FFMA.SAT R21, R18, R5, 0.5 ;  /* 0x3f00000012157423 */ /* 0x000fe20000002005 */
[----:B------:R-:W-:Y:S01]  /*27f0*/  FADD R5, R9, -12583039 ;  /* 0xcb40007f09057421 */ /* 0x000fe20000000000 */
[----:B------:R-:W-:Y:S01]  /*2800*/  FFMA R13, R12, 1.925963033500011079e-08, R13 ;  /* 0x32a570600c0d7823 */ /* 0x000fe2000000000d */
[----:B------:R-:W1:Y:S01]  /*2810*/  MUFU.EX2 R11, R11 ;  /* 0x0000000b000b7308 */ /* 0x000e620000000800 */
[----:B------:R-:W-:Y:S01]  /*2820*/  FFMA.RM R21, R21, R4, 12582913 ;  /* 0x4b40000115157423 */ /* 0x000fe20000004004 */
[C---:B------:R-:W-:Y:S01]  /*2830*/  FFMA R5, R10.reuse, 1.4426950216293334961, -R5 ;  /* 0x3fb8aa3b0a057823 */ /* 0x040fe20000000805 */
[----:B------:R-:W-:Y:S02]  /*2840*/  IMAD.SHL.U32 R9, R9, 0x800000, RZ ;  /* 0x0080000009097824 */ /* 0x000fe400078e00ff */
[C---:B------:R-:W-:Y:S01]  /*2850*/  FADD R23, R21.reuse, -12583039 ;  /* 0xcb40007f15177421 */ /* 0x040fe20000000000 */
[----:B------:R-:W-:Y:S01]  /*2860*/  FFMA R5, R10, 1.925963033500011079e-08, R5 ;  /* 0x32a570600a057823 */ /* 0x000fe20000000005 */
[----:B------:R-:W-:Y:S01]  /*2870*/  SHF.L.U32 R21, R21, 0x17, RZ ;  /* 0x0000001715157819 */ /* 0x000fe200000006ff */
[----:B------:R-:W2:Y:S01]  /*2880*/  MUFU.EX2 R4, R13 ;  /* 0x0000000d00047308 */ /* 0x000ea20000000800 */
[----:B------:R-:W-:-:S04]  /*2890*/  FFMA R23, R18, 1.4426950216293334961, -R23 ;  /* 0x3fb8aa3b12177823 */ /* 0x000fc80000000817 */
[----:B------:R-:W-:-:S03]  /*28a0*/  FFMA R23, R18, 1.925963033500011079e-08, R23 ;  /* 0x32a5706012177823 */ /* 0x000fc60000000017 */
[----:B------:R-:W3:Y:S01]  /*28b0*/  MUFU.EX2 R10, R5 ;  /* 0x00000005000a7308 */ /* 0x000ee20000000800 */
[----:B-1----:R-:W-:-:S04]  /*28c0*/  FMUL R6, R6, R11 ;  /* 0x0000000b06067220 */ /* 0x002fc80000400000 */
[----:B------:R-:W-:Y:S01]  /*28d0*/  FADD R19, R6, R19 ;  /* 0x0000001306137221 */ /* 0x000fe20000000000 */
[----:B------:R4:W-:Y:S02]  /*28e0*/  STS [R2], R6 ;  /* 0x0000000602007388 */ /* 0x0009e40000000800 */
[----:B------:R-:W1:Y:S01]  /*28f0*/  MUFU.EX2 R12, R23 ;  /* 0x00000017000c7308 */ /* 0x000e620000000800 */
[----:B--2---:R-:W-:-:S04]  /*2900*/  FMUL R4, R7, R4 ;  /* 0x0000000407047220 */ /* 0x004fc80000400000 */
[----:B------:R-:W-:Y:S01]  /*2910*/  FADD R19, R19, R4 ;  /* 0x0000000413137221 */ /* 0x000fe20000000000 */
[----:B------:R4:W-:Y:S01]  /*2920*/  STS [R2+0x4], R4 ;  /* 0x0000040402007388 */ /* 0x0009e20000000800 */
[----:B---3--:R-:W-:-:S04]  /*2930*/  FMUL R9, R9, R10 ;  /* 0x0000000a09097220 */ /* 0x008fc80000400000 */
[----:B------:R-:W-:Y:S01]  /*2940*/  FADD R19, R19, R9 ;  /* 0x0000000913137221 */ /* 0x000fe20000000000 */
[----:B------:R4:W-:Y:S01]  /*2950*/  STS [R2+0x8], R9 ;  /* 0x0000080902007388 */ /* 0x0009e20000000800 */
[----:B-1----:R-:W-:-:S04]  /*2960*/  FMUL R12, R21, R12 ;  /* 0x0000000c150c7220 */ /* 0x002fc80000400000 */
[----:B------:R-:W-:Y:S01]  /*2970*/  FADD R19, R19, R12 ;  /* 0x0000000c13137221 */ /* 0x000fe20000000000 */
[----:B------:R4:W-:Y:S01]  /*2980*/  STS [R2+0xc], R12 ;  /* 0x00000c0c02007388 */ /* 0x0009e20000000800 */
[----:B------:R-:W-:Y:S05]  /*2990*/  @P0 BRA `(.L_x_40) ;  /* 0xfffffffc00280947 */ /* 0x000fea000383ffff */
[----:B------:R-:W-:-:S07]  /*29a0*/  MOV R3, UR30 ;  /* 0x0000001e00037c02 */ /* 0x000fce0008000f00 */
.L_x_39:
[----:B------:R-:W-:-:S09]  /*29b0*/  UISETP.NE.AND UP0, UPT, UR20, URZ, UPT ;  /* 0x000000ff1400728c */ /* 0x000fd2000bf05270 */
[----:B------:R-:W-:Y:S05]  /*29c0*/  BRA.U !UP0, `(.L_x_38) ;  /* 0x0000000108bc7547 */ /* 0x000fea000b800000 */
[----:B------:R-:W-:Y:S02]  /*29d0*/  UISETP.NE.AND UP0, UPT, UR21, URZ, UPT ;  /* 0x000000ff1500728c */ /* 0x000fe4000bf05270 */
[----:B------:R-:W-:-:S07]  /*29e0*/  UISETP.NE.AND UP1, UPT, UR29, URZ, UPT ;  /* 0x000000ff1d00728c */ /* 0x000fce000bf25270 */
[----:B------:R-:W-:Y:S05]  /*29f0*/  BRA.U !UP0, `(.L_x_41) ;  /* 0x0000000108707547 */ /* 0x000fea000b800000 */
[C---:B----4-:R-:W-:Y:S01]  /*2a00*/  LEA R2, R3.reuse, R8, 0x2 ;  /* 0x0000000803027211 */ /* 0x050fe200078e10ff */
[----:B------:R-:W-:Y:S01]  /*2a10*/  HFMA2 R10, -RZ, RZ, 3.7421875, 0 ;  /* 0x437c0000ff0a7431 */ /* 0x000fe200000001ff */
[----:B------:R-:W-:Y:S02]  /*2a20*/  MOV R6, 0x3bbb989d ;  /* 0x3bbb989d00067802 */ /* 0x000fe40000000f00 */
[----:B------:R-:W-:Y:S01]  /*2a30*/  IADD3 R3, PT, PT, R3, 0x2, RZ ;  /* 0x0000000203037810 */ /* 0x000fe20007ffe0ff */
[----:B------:R-:W1:Y:S04]  /*2a40*/  LDS R7, [R2+0x4] ;  /* 0x0000040002077984 */ /* 0x000e680000000800 */
[----:B------:R-:W2:Y:S01]  /*2a50*/  LDS R5, [R2] ;  /* 0x0000000002057984 */ /* 0x000ea20000000800 */
[--C-:B-1----:R-:W-:Y:S01]  /*2a60*/  FADD R7, R7, -R0.reuse ;  /* 0x8000000007077221 */ /* 0x102fe20000000000 */
[----:B--2---:R-:W-:-:S03]  /*2a70*/  FADD R5, R5, -R0 ;  /* 0x8000000005057221 */ /* 0x004fc60000000000 */
[-C--:B------:R-:W-:Y:S01]  /*2a80*/  FFMA.SAT R9, R7, R6.reuse, 0.5 ;  /* 0x3f00000007097423 */ /* 0x080fe20000002006 */
[----:B------:R-:W-:-:S03]  /*2a90*/  FFMA.SAT R4, R5, R6, 0.5 ;  /* 0x3f00000005047423 */ /* 0x000fc60000002006 */
[-C--:B------:R-:W-:Y:S01]  /*2aa0*/  FFMA.RM R9, R9, R10.reuse, 12582913 ;  /* 0x4b40000109097423 */ /* 0x080fe2000000400a */
[----:B------:R-:W-:-:S03]  /*2ab0*/  FFMA.RM R4, R4, R10, 12582913 ;  /* 0x4b40000104047423 */ /* 0x000fc6000000400a */
[C---:B------:R-:W-:Y:S01]  /*2ac0*/  FADD R10, R9.reuse, -12583039 ;  /* 0xcb40007f090a7421 */ /* 0x040fe20000000000 */
[----:B------:R-:W-:Y:S01]  /*2ad0*/  SHF.L.U32 R9, R9, 0x17, RZ ;  /* 0x0000001709097819 */ /* 0x000fe200000006ff */
[C---:B------:R-:W-:Y:S02]  /*2ae0*/  FADD R6, R4.reuse, -12583039 ;  /* 0xcb40007f04067421 */ /* 0x040fe40000000000 */
[----:B------:R-:W-:Y:S01]  /*2af0*/  FFMA R10, R7, 1.4426950216293334961, -R10 ;  /* 0x3fb8aa3b070a7823 */ /* 0x000fe2000000080a */
[----:B------:R-:W-:Y:S01]  /*2b00*/  SHF.L.U32 R4, R4, 0x17, RZ ;  /* 0x0000001704047819 */ /* 0x000fe200000006ff */
[----:B------:R-:W-:Y:S02]  /*2b10*/  FFMA R6, R5, 1.4426950216293334961, -R6 ;  /* 0x3fb8aa3b05067823 */ /* 0x000fe40000000806 */
[----:B------:R-:W-:Y:S02]  /*2b20*/  FFMA R10, R7, 1.925963033500011079e-08, R10 ;  /* 0x32a57060070a7823 */ /* 0x000fe4000000000a */
[----:B------:R-:W-:-:S04]  /*2b30*/  FFMA R6, R5, 1.925963033500011079e-08, R6 ;  /* 0x32a5706005067823 */ /* 0x000fc80000000006 */
[----:B------:R-:W1:Y:S08]  /*2b40*/  MUFU.EX2 R10, R10 ;  /* 0x0000000a000a7308 */ /* 0x000e700000000800 */
[----:B------:R-:W2:Y:S01]  /*2b50*/  MUFU.EX2 R5, R6 ;  /* 0x0000000600057308 */ /* 0x000ea20000000800 */
[----:B-1----:R-:W-:-:S05]  /*2b60*/  FMUL R9, R9, R10 ;  /* 0x0000000a09097220 */ /* 0x002fca0000400000 */
[----:B------:R3:W-:Y:S01]  /*2b70*/  STS [R2+0x4], R9 ;  /* 0x0000040902007388 */ /* 0x0007e20000000800 */
[----:B--2---:R-:W-:-:S04]  /*2b80*/  FMUL R4, R4, R5 ;  /* 0x0000000504047220 */ /* 0x004fc80000400000 */
[----:B------:R-:W-:Y:S01]  /*2b90*/  FADD R19, R19, R4 ;  /* 0x0000000413137221 */ /* 0x000fe20000000000 */
[----:B------:R3:W-:Y:S03]  /*2ba0*/  STS [R2], R4 ;  /* 0x0000000402007388 */ /* 0x0007e60000000800 */
[----:B------:R-:W-:-:S07]  /*2bb0*/  FADD R19, R19, R9 ;  /* 0x0000000913137221 */ /* 0x000fce0000000000 */
.L_x_41:
[----:B------:R-:W-:Y:S05]  /*2bc0*/  BRA.U !UP1, `(.L_x_38) ;  /* 0x00000001093c7547 */ /* 0x000fea000b800000 */
[----:B------:R-:W-:Y:S02]  /*2bd0*/  IMAD R3, R3, 0x4, R8 ;  /* 0x0000000403037824 */ /* 0x000fe400078e0208 */
[----:B------:R-:W-:Y:S01]  /*2be0*/  HFMA2 R7, -RZ, RZ, 3.7421875, 0 ;  /* 0x437c0000ff077431 */ /* 0x000fe200000001ff */
[----:B---34-:R-:W-:Y:S02]  /*2bf0*/  MOV R2, 0x3bbb989d ;  /* 0x3bbb989d00027802 */ /* 0x018fe40000000f00 */
[----:B------:R-:W1:Y:S02]  /*2c00*/  LDS R5, [R3] ;  /* 0x0000000003057984 */ /* 0x000e640000000800 */
[----:B-1----:R-:W-:-:S04]  /*2c10*/  FADD R5, R5, -R0 ;  /* 0x8000000005057221 */ /* 0x002fc80000000000 */
[----:B------:R-:W-:-:S04]  /*2c20*/  FFMA.SAT R2, R5, R2, 0.5 ;  /* 0x3f00000005027423 */ /* 0x000fc80000002002 */
[----:B------:R-:W-:-:S04]  /*2c30*/  FFMA.RM R2, R2, R7, 12582913 ;  /* 0x4b40000102027423 */ /* 0x000fc80000004007 */
[C---:B------:R-:W-:Y:S01]  /*2c40*/  FADD R4, R2.reuse, -12583039 ;  /* 0xcb40007f02047421 */ /* 0x040fe20000000000 */
[----:B------:R-:W-:-:S03]  /*2c50*/  SHF.L.U32 R2, R2, 0x17, RZ ;  /* 0x0000001702027819 */ /* 0x000fc600000006ff */
[----:B------:R-:W-:-:S04]  /*2c60*/  FFMA R4, R5, 1.4426950216293334961, -R4 ;  /* 0x3fb8aa3b05047823 */ /* 0x000fc80000000804 */
[----:B------:R-:W-:-:S04]  /*2c70*/  FFMA R4, R5, 1.925963033500011079e-08, R4 ;  /* 0x32a5706005047823 */ /* 0x000fc80000000004 */
[----:B------:R-:W1:Y:S02]  /*2c80*/  MUFU.EX2 R5, R4 ;  /* 0x0000000400057308 */ /* 0x000e640000000800 */
[----:B-1----:R-:W-:-:S04]  /*2c90*/  FMUL R2, R2, R5 ;  /* 0x0000000502027220 */ /* 0x002fc80000400000 */
[----:B------:R-:W-:Y:S01]  /*2ca0*/  FADD R19, R19, R2 ;  /* 0x0000000213137221 */ /* 0x000fe20000000000 */
[----:B------:R2:W-:Y:S06]  /*2cb0*/  STS [R3], R2 ;  /* 0x0000000203007388 */ /* 0x0005ec0000000800 */
.L_x_38:
[----:B------:R-:W5:Y:S08]  /*2cc0*/  LDC R5, c[0x0][0x3a4] ;  /* 0x0000e900ff057b82 */ /* 0x000f700000000800 */
[----:B--234-:R-:W2:Y:S01]  /*2cd0*/  LDC.64 R2, c[0x0][0x3c0] ;  /* 0x0000f000ff027b82 */ /* 0x01cea20000000a00 */
[----:B------:R-:W-:Y:S01]  /*2ce0*/  MOV R9, 0x3bbb989d ;  /* 0x3bbb989d00097802 */ /* 0x000fe20000000f00 */
[----:B------:R-:W3:Y:S01]  /*2cf0*/  LDCU UR5, c[0x0][0x384] ;  /* 0x00007080ff0577ac */ /* 0x000ee20008000800 */
[----:B-----5:R-:W-:-:S05]  /*2d00*/  IMAD R10, R5, UR4, R14 ;  /* 0x00000004050a7c24 */ /* 0x020fca000f8e020e */
[----:B------:R-:W4:Y:S01]  /*2d10*/  LDC.64 R4, c[0x0][0x3b8] ;  /* 0x0000ee00ff047b82 */ /* 0x000f220000000a00 */
[----:B--2---:R-:W-:-:S05]  /*2d20*/  IMAD.WIDE.U32 R2, R10, 0x4, R2 ;  /* 0x000000040a027825 */ /* 0x004fca00078e0002 */
[----:B------:R-:W1:Y:S01]  /*2d30*/  LDG.E R6, desc[UR14][R2.64] ;  /* 0x0000000e02067981 */ /* 0x000e62000c1e1900 */
[----:B----4-:R-:W-:-:S05]  /*2d40*/  IMAD.WIDE.U32 R4, R10, 0x4, R4 ;  /* 0x000000040a047825 */ /* 0x010fca00078e0004 */
[----:B------:R-:W2:Y:S01]  /*2d50*/  LDG.E R11, desc[UR14][R4.64] ;  /* 0x0000000e040b7981 */ /* 0x000ea2000c1e1900 */
[----:B------:R-:W-:Y:S01]  /*2d60*/  MOV R18, 0x437c0000 ;  /* 0x437c000000127802 */ /* 0x000fe20000000f00 */
[----:B---3--:R-:W-:Y:S01]  /*2d70*/  UISETP.GT.AND UP0, UPT, UR5, URZ, UPT ;  /* 0x000000ff0500728c */ /* 0x008fe2000bf04270 */
[----:B-1----:R-:W-:-:S05]  /*2d80*/  FMNMX R13, R6, R0, !PT ;  /* 0x00000000060d7209 */ /* 0x002fca0007800000 */
[----:B------:R-:W-:Y:S01]  /*2d90*/  FADD R6, R6, -R13 ;  /* 0x8000000d06067221 */ /* 0x000fe20000000000 */
[----:B------:R-:W-:-:S03]  /*2da0*/  FADD R12, -R13, R0 ;  /* 0x000000000d0c7221 */ /* 0x000fc60000000100 */
[-C--:B------:R-:W-:Y:S01]  /*2db0*/  FFMA.SAT R7, R6, R9.reuse, 0.5 ;  /* 0x3f00000006077423 */ /* 0x080fe20000002009 */
[----:B------:R-:W-:-:S03]  /*2dc0*/  FFMA.SAT R0, R12, R9, 0.5 ;  /* 0x3f0000000c007423 */ /* 0x000fc60000002009 */
[-C--:B------:R-:W-:Y:S01]  /*2dd0*/  FFMA.RM R7, R7, R18.reuse, 12582913 ;  /* 0x4b40000107077423 */ /* 0x080fe20000004012 */
[----:B------:R-:W-:-:S03]  /*2de0*/  FFMA.RM R18, R0, R18, 12582913 ;  /* 0x4b40000100127423 */ /* 0x000fc60000004012 */
[C---:B------:R-:W-:Y:S01]  /*2df0*/  FADD R9, R7.reuse, -12583039 ;  /* 0xcb40007f07097421 */ /* 0x040fe20000000000 */
[----:B------:R-:W-:Y:S01]  /*2e00*/  FADD R21, R18, -12583039 ;  /* 0xcb40007f12157421 */ /* 0x000fe20000000000 */
[----:B------:R-:W-:Y:S02]  /*2e10*/  SHF.L.U32 R7, R7, 0x17, RZ ;  /* 0x0000001707077819 */ /* 0x000fe400000006ff */
[----:B------:R-:W-:Y:S01]  /*2e20*/  FFMA R9, R6, 1.4426950216293334961, -R9 ;  /* 0x3fb8aa3b06097823 */ /* 0x000fe20000000809 */
[----:B------:R-:W-:-:S03]  /*2e30*/  FFMA R21, R12, 1.4426950216293334961, -R21 ;  /* 0x3fb8aa3b0c157823 */ /* 0x000fc60000000815 */
[----:B------:R-:W-:Y:S01]  /*2e40*/  FFMA R9, R6, 1.925963033500011079e-08, R9 ;  /* 0x32a5706006097823 */ /* 0x000fe20000000009 */
[----:B------:R-:W-:Y:S01]  /*2e50*/  FFMA R21, R12, 1.925963033500011079e-08, R21 ;  /* 0x32a570600c157823 */ /* 0x000fe20000000015 */
[----:B------:R-:W-:Y:S02]  /*2e60*/  SHF.L.U32 R12, R18, 0x17, RZ ;  /* 0x00000017120c7819 */ /* 0x000fe400000006ff */
[----:B------:R-:W1:Y:S08]  /*2e70*/  MUFU.EX2 R0, R9 ;  /* 0x0000000900007308 */ /* 0x000e700000000800 */
[----:B------:R-:W3:Y:S01]  /*2e80*/  MUFU.EX2 R21, R21 ;  /* 0x0000001500157308 */ /* 0x000ee20000000800 */
[----:B-1----:R-:W-:-:S04]  /*2e90*/  FMUL R0, R7, R0 ;  /* 0x0000000007007220 */ /* 0x002fc80000400000 */
[----:B--2---:R-:W-:Y:S01]  /*2ea0*/  FMUL R11, R11, R0 ;  /* 0x000000000b0b7220 */ /* 0x004fe20000400000 */
[----:B---3--:R-:W-:-:S04]  /*2eb0*/  FMUL R12, R12, R21 ;  /* 0x000000150c0c7220 */ /* 0x008fc80000400000 */
[----:B------:R-:W-:Y:S01]  /*2ec0*/  FFMA R19, R12, R19, R11 ;  /* 0x000000130c137223 */ /* 0x000fe2000000000b */
[----:B------:R-:W-:Y:S06]  /*2ed0*/  BRA.U !UP0, `(.L_x_42) ;  /* 0x0000001108c87547 */ /* 0x000fec000b800000 */
[----:B------:R-:W-:Y:S01]  /*2ee0*/  IADD3 R0, PT, PT, R19, 0x1800000, RZ ;  /* 0x0180000013007810 */ /* 0x000fe20007ffe0ff */
[----:B------:R-:W-:-:S03]  /*2ef0*/  IMAD R10, R10, UR5, RZ ;  /* 0x000000050a0a7c24 */ /* 0x000fc6000f8e02ff */
[----:B------:R-:W-:-:S04]  /*2f00*/  LOP3.LUT R0, R0, 0x7f800000, RZ, 0xc0, !PT ;  /* 0x7f80000000007812 */ /* 0x000fc800078ec0ff */
[----:B------:R-:W-:-:S13]  /*2f10*/  ISETP.GT.U32.AND P0, PT, R0, 0x1ffffff, PT ;  /* 0x01ffffff0000780c */ /* 0x000fda0003f04070 */
[----:B------:R-:W-:Y:S05]  /*2f20*/  @P0 BRA `(.L_x_43) ;  /* 0x0000000000100947 */ /* 0x000fea0003800000 */
[----:B------:R-:W-:Y:S02]  /*2f30*/  MOV R0, R19 ;  /* 0x0000001300007202 */ /* 0x000fe40000000f00 */
[----:B------:R-:W-:-:S07]  /*2f40*/  MOV R6, 0x2f60 ;  /* 0x00002f6000067802 */ /* 0x000fce0000000f00 */
[----:B0-----:R-:W-:Y:S05]  /*2f50*/  CALL.REL.NOINC `($__internal_0_$__cuda_sm20_rcp_rn_f32_slowpath) ;  /* 0x0000001c00047944 */ /* 0x001fea0003c00000 */
[----:B------:R-:W-:Y:S05]  /*2f60*/  BRA `(.L_x_44) ;  /* 0x0000000000107947 */ /* 0x000fea0003800000 */
.L_x_43:
[----:B------:R-:W1:Y:S02]  /*2f70*/  MUFU.RCP R18, R19 ;  /* 0x0000001300127308 */ /* 0x000e640000001000 */
[----:B-1----:R-:W-:-:S04]  /*2f80*/  FFMA R0, R18, R19, -1 ;  /* 0xbf80000012007423 */ /* 0x002fc80000000013 */
[----:B------:R-:W-:-:S04]  /*2f90*/  FADD.FTZ R7, -R0, -RZ ;  /* 0x800000ff00077221 */ /* 0x000fc80000010100 */
[----:B------:R-:W-:-:S07]  /*2fa0*/  FFMA R18, R18, R7, R18 ;  /* 0x0000000712127223 */ /* 0x000fce0000000012 */
.L_x_44:
[----:B------:R-:W-:Y:S05]  /*2fb0*/  BRA.U !UP2, `(.L_x_45) ;  /* 0x000000050ab47547 */ /* 0x000fea000b800000 */
[----:B------:R-:W-:-:S05]  /*2fc0*/  UMOV UR5, URZ ;  /* 0x000000ff00057c82 */ /* 0x000fca0008000000 */
.L_x_51:
[----:B------:R-:W-:Y:S01]  /*2fd0*/  UISETP.GE.U32.AND UP0, UPT, UR19, 0x7, UPT ;  /* 0x000000071300788c */ /* 0x000fe2000bf06070 */
[----:B-1----:R-:W-:Y:S02]  /*2fe0*/  HFMA2 R7, -RZ, RZ, 0, 0 ;  /* 0x00000000ff077431 */ /* 0x002fe400000001ff */
[----:B------:R-:W-:-:S06]  /*2ff0*/  IMAD.MOV.U32 R9, RZ, RZ, RZ ;  /* 0x000000ffff097224 */ /* 0x000fcc00078e00ff */
[----:B------:R-:W-:Y:S05]  /*3000*/  BRA.U !UP0, `(.L_x_46) ;  /* 0x0000000108a47547 */ /* 0x000fea000b800000 */
[----:B------:R-:W1:Y:S01]  /*3010*/  LDC R0, c[0x0][0x384] ;  /* 0x0000e100ff007b82 */ /* 0x000e620000000800 */
[----:B------:R-:W-:Y:S02]  /*3020*/  MOV R9, RZ ;  /* 0x000000ff00097202 */ /* 0x000fe40000000f00 */
[----:B------:R-:W-:-:S07]  /*3030*/  MOV R7, RZ ;  /* 0x000000ff00077202 */ /* 0x000fce0000000f00 */
.L_x_47:
[C---:B-1----:R-:W-:Y:S01]  /*3040*/  IMAD R20, R7.reuse, R0, UR5 ;  /* 0x0000000507147e24 */ /* 0x042fe2000f8e0200 */
[C---:B------:R-:W-:Y:S02]  /*3050*/  LEA R6, R7.reuse, R8, 0x2 ;  /* 0x0000000807067211 */ /* 0x040fe400078e10ff */
[----:B------:R-:W-:Y:S02]  /*3060*/  IADD3 R7, PT, PT, R7, 0x8, RZ ;  /* 0x0000000807077810 */ /* 0x000fe40007ffe0ff */
[----:B------:R-:W-:Y:S01]  /*3070*/  LEA R23, R20, UR18, 0x2 ;  /* 0x0000001214177c11 */ /* 0x000fe2000f8e10ff */
[----:B------:R-:W-:Y:S01]  /*3080*/  LDS R22, [R6] ;  /* 0x0000000006167984 */ /* 0x000fe20000000800 */
[----:B------:R-:W-:Y:S02]  /*3090*/  ISETP.NE.AND P0, PT, R7, UR28, PT ;  /* 0x0000001c07007c0c */ /* 0x000fe4000bf05270 */
[C---:B------:R-:W-:Y:S01]  /*30a0*/  LEA R21, R0.reuse, R23, 0x2 ;  /* 0x0000001700157211 */ /* 0x040fe200078e10ff */
[----:B------:R-:W1:Y:S03]  /*30b0*/  LDS R24, [R23] ;  /* 0x0000000017187984 */ /* 0x000e660000000800 */
[----:B------:R-:W-:Y:S01]  /*30c0*/  LEA R29, R0, R21, 0x2 ;  /* 0x00000015001d7211 */ /* 0x000fe200078e10ff */
[----:B------:R-:W-:Y:S04]  /*30d0*/  LDS R20, [R6+0x4] ;  /* 0x0000040006147984 */ /* 0x000fe80000000800 */
[----:B------:R-:W2:Y:S04]  /*30e0*/  LDS R21, [R21] ;  /* 0x0000000015157984 */ /* 0x000ea80000000800 */
[----:B------:R-:W-:Y:S04]  /*30f0*/  LDS R27, [R6+0x8] ;  /* 0x00000800061b7984 */ /* 0x000fe80000000800 */
[----:B------:R-:W-:Y:S01]  /*3100*/  LDS R23, [R6+0x1c] ;  /* 0x00001c0006177984 */ /* 0x000fe20000000800 */
[----:B-1----:R-:W-:Y:S01]  /*3110*/  FFMA R25, R22, R24, R9 ;  /* 0x0000001816197223 */ /* 0x002fe20000000009 */
[----:B------:R-:W-:-:S02]  /*3120*/  LEA R24, R0, R29, 0x2 ;  /* 0x0000001d00187211 */ /* 0x000fc400078e10ff */
[----:B------:R-:W-:Y:S02]  /*3130*/  LDS R22, [R6+0xc] ;  /* 0x00000c0006167984 */ /* 0x000fe40000000800 */
[----:B------:R-:W-:Y:S02]  /*3140*/  LEA R26, R0, R24, 0x2 ;  /* 0x00000018001a7211 */ /* 0x000fe400078e10ff */
[----:B------:R-:W1:Y:S01]  /*3150*/  LDS R29, [R29] ;  /* 0x000000001d1d7984 */ /* 0x000e620000000800 */
[----:B--2---:R-:W-:Y:S01]  /*3160*/  FFMA R20, R20, R21, R25 ;  /* 0x0000001514147223 */ /* 0x004fe20000000019 */
[----:B------:R-:W-:Y:S02]  /*3170*/  LEA R25, R0, R26, 0x2 ;  /* 0x0000001a00197211 */ /* 0x000fe400078e10ff */
[----:B------:R-:W2:Y:S04]  /*3180*/  LDS R9, [R24] ;  /* 0x0000000018097984 */ /* 0x000ea80000000800 */
[----:B------:R-:W-:Y:S04]  /*3190*/  LDS R26, [R26] ;  /* 0x000000001a1a7984 */ /* 0x000fe80000000800 */
[----:B------:R-:W-:Y:S01]  /*31a0*/  LDS R24, [R6+0x18] ;  /* 0x0000180006187984 */ /* 0x000fe20000000800 */
[----:B-1----:R-:W-:-:S03]  /*31b0*/  FFMA R27, R27, R29, R20 ;  /* 0x0000001d1b1b7223 */ /* 0x002fc60000000014 */
[----:B------:R-:W1:Y:S01]  /*31c0*/  LDS R20, [R6+0x10] ;  /* 0x0000100006147984 */ /* 0x000e620000000800 */
[----:B--2---:R-:W-:Y:S01]  /*31d0*/  FFMA R9, R22, R9, R27 ;  /* 0x0000000916097223 */ /* 0x004fe2000000001b */
[C---:B------:R-:W-:Y:S02]  /*31e0*/  IMAD R27, R0.reuse, 0x4, R25 ;  /* 0x00000004001b7824 */ /* 0x040fe400078e0219 */
[----:B------:R-:W-:Y:S04]  /*31f0*/  LDS R22, [R6+0x14] ;  /* 0x0000140006167984 */ /* 0x000fe80000000800 */
[----:B------:R-:W2:Y:S01]  /*3200*/  LDS R25, [R25] ;  /* 0x0000000019197984 */ /* 0x000ea20000000800 */
[----:B------:R-:W-:-:S03]  /*3210*/  LEA R28, R0, R27, 0x2 ;  /* 0x0000001b001c7211 */ /* 0x000fc600078e10ff */
[----:B------:R-:W3:Y:S04]  /*3220*/  LDS R21, [R27] ;  /* 0x000000001b157984 */ /* 0x000ee80000000800 */
[----:B------:R-:W4:Y:S01]  /*3230*/  LDS R28, [R28] ;  /* 0x000000001c1c7984 */ /* 0x000f220000000800 */
[----:B-1----:R-:W-:-:S04]  /*3240*/  FFMA R9, R20, R26, R9 ;  /* 0x0000001a14097223 */ /* 0x002fc80000000009 */
[----:B--2---:R-:W-:-:S04]  /*3250*/  FFMA R9, R22, R25, R9 ;  /* 0x0000001916097223 */ /* 0x004fc80000000009 */
[----:B---3--:R-:W-:-:S04]  /*3260*/  FFMA R24, R24, R21, R9 ;  /* 0x0000001518187223 */ /* 0x008fc80000000009 */
[----:B----4-:R-:W-:Y:S01]  /*3270*/  FFMA R9, R23, R28, R24 ;  /* 0x0000001c17097223 */ /* 0x010fe20000000018 */
[----:B------:R-:W-:Y:S06]  /*3280*/  @P0 BRA `(.L_x_47) ;  /* 0xfffffffc006c0947 */ /* 0x000fec000383ffff */
[----:B------:R-:W-:-:S07]  /*3290*/  MOV R7, UR28 ;  /* 0x0000001c00077c02 */ /* 0x000fce0008000f00 */
.L_x_46:
[----:B------:R-:W-:-:S09]  /*32a0*/  UISETP.NE.AND UP0, UPT, UR25, URZ, UPT ;  /* 0x000000ff1900728c */ /* 0x000fd2000bf05270 */
[----:B------:R-:W-:Y:S05]  /*32b0*/  BRA.U !UP0, `(.L_x_48) ;  /* 0x0000000108c07547 */ /* 0x000fea000b800000 */
[----:B------:R-:W-:Y:S02]  /*32c0*/  UIADD3 UR6, UPT, UPT, UR25, -0x1, URZ ;  /* 0xffffffff19067890 */ /* 0x000fe4000fffe0ff */
[----:B------:R-:W-:Y:S02]  /*32d0*/  UISETP.NE.AND UP1, UPT, UR20, URZ, UPT ;  /* 0x000000ff1400728c */ /* 0x000fe4000bf25270 */
[----:B------:R-:W-:-:S09]  /*32e0*/  UISETP.GE.U32.AND UP0, UPT, UR6, 0x3, UPT ;  /* 0x000000030600788c */ /* 0x000fd2000bf06070 */
[----:B------:R-:W-:Y:S05]  /*32f0*/  BRA.U !UP0, `(.L_x_49) ;  /* 0x0000000108507547 */ /* 0x000fea000b800000 */
[----:B------:R-:W1:Y:S01]  /*3300*/  LDC R24, c[0x0][0x384] ;  /* 0x0000e100ff187b82 */ /* 0x000e620000000800 */
[----:B------:R-:W-:-:S05]  /*3310*/  LEA R20, R7, R8, 0x2 ;  /* 0x0000000807147211 */ /* 0x000fca00078e10ff */
[----:B------:R-:W-:Y:S04]  /*3320*/  LDS R6, [R20] ;  /* 0x0000000014067984 */ /* 0x000fe80000000800 */
[----:B------:R-:W-:Y:S04]  /*3330*/  LDS R25, [R20+0x8] ;  /* 0x0000080014197984 */ /* 0x000fe80000000800 */
[----:B------:R-:W-:Y:S01]  /*3340*/  LDS R27, [R20+0xc] ;  /* 0x00000c00141b7984 */ /* 0x000fe20000000800 */
[C---:B-1----:R-:W-:Y:S01]  /*3350*/  IMAD R0, R7.reuse, R24, UR5 ;  /* 0x0000000507007e24 */ /* 0x042fe2000f8e0218 */
[----:B------:R-:W-:-:S04]  /*3360*/  IADD3 R7, PT, PT, R7, 0x4, RZ ;  /* 0x0000000407077810 */ /* 0x000fc80007ffe0ff */
[----:B------:R-:W-:Y:S02]  /*3370*/  LEA R21, R0, UR18, 0x2 ;  /* 0x0000001200157c11 */ /* 0x000fe4000f8e10ff */
[----:B------:R-:W-:Y:S02]  /*3380*/  LDS R0, [R20+0x4] ;  /* 0x0000040014007984 */ /* 0x000fe40000000800 */
[C---:B------:R-:W-:Y:S02]  /*3390*/  LEA R23, R24.reuse, R21, 0x2 ;  /* 0x0000001518177211 */ /* 0x040fe400078e10ff */
[----:B------:R-:W1:Y:S02]  /*33a0*/  LDS R21, [R21] ;  /* 0x0000000015157984 */ /* 0x000e640000000800 */
[C---:B------:R-:W-:Y:S02]  /*33b0*/  LEA R22, R24.reuse, R23, 0x2 ;  /* 0x0000001718167211 */ /* 0x040fe400078e10ff */
[----:B------:R-:W2:Y:S02]  /*33c0*/  LDS R23, [R23] ;  /* 0x0000000017177984 */ /* 0x000ea40000000800 */
[----:B------:R-:W-:-:S02]  /*33d0*/  LEA R24, R24, R22, 0x2 ;  /* 0x0000001618187211 */ /* 0x000fc400078e10ff */
[----:B------:R-:W3:Y:S04]  /*33e0*/  LDS R22, [R22] ;  /* 0x0000000016167984 */ /* 0x000ee80000000800 */
[----:B------:R-:W4:Y:S01]  /*33f0*/  LDS R24, [R24] ;  /* 0x0000000018187984 */ /* 0x000f220000000800 */
[----:B-1----:R-:W-:-:S04]  /*3400*/  FFMA R9, R6, R21, R9 ;  /* 0x0000001506097223 */ /* 0x002fc80000000009 */
[----:B--2---:R-:W-:-:S04]  /*3410*/  FFMA R0, R0, R23, R9 ;  /* 0x0000001700007223 */ /* 0x004fc80000000009 */
[----:B---3--:R-:W-:-:S04]  /*3420*/  FFMA R0, R25, R22, R0 ;  /* 0x0000001619007223 */ /* 0x008fc80000000000 */
[----:B----4-:R-:W-:-:S07]  /*3430*/  FFMA R9, R27, R24, R0 ;  /* 0x000000181b097223 */ /* 0x010fce0000000000 */
.L_x_49:
[----:B------:R-:W-:Y:S05]  /*3440*/  BRA.U !UP1, `(.L_x_48) ;  /* 0x00000001095c7547 */ /* 0x000fea000b800000 */
[----:B------:R-:W-:Y:S02]  /*3450*/  UISETP.NE.AND UP0, UPT, UR21, URZ, UPT ;  /* 0x000000ff1500728c */ /* 0x000fe4000bf05270 */
[----:B------:R-:W-:-:S07]  /*3460*/  UISETP.NE.AND UP1, UPT, UR29, URZ, UPT ;  /* 0x000000ff1d00728c */ /* 0x000fce000bf25270 */
[----:B------:R-:W-:Y:S05]  /*3470*/  BRA.U !UP0, `(.L_x_50) ;  /* 0x0000000108307547 */ /* 0x000fea000b800000 */
[----:B------:R-:W1:Y:S01]  /*3480*/  LDC R20, c[0x0][0x384] ;  /* 0x0000e100ff147b82 */ /* 0x000e620000000800 */
[----:B------:R-:W-:-:S05]  /*3490*/  LEA R0, R7, R8, 0x2 ;  /* 0x0000000807007211 */ /* 0x000fca00078e10ff */
[----:B------:R-:W-:Y:S01]  /*34a0*/  LDS R23, [R0+0x4] ;  /* 0x0000040000177984 */ /* 0x000fe20000000800 */
[C---:B-1----:R-:W-:Y:S01]  /*34b0*/  IMAD R6, R7.reuse, R20, UR5 ;  /* 0x0000000507067e24 */ /* 0x042fe2000f8e0214 */
[----:B------:R-:W-:-:S04]  /*34c0*/  IADD3 R7, PT, PT, R7, 0x2, RZ ;  /* 0x0000000207077810 */ /* 0x000fc80007ffe0ff */
[----:B------:R-:W-:Y:S02]  /*34d0*/  LEA R21, R6, UR18, 0x2 ;  /* 0x0000001206157c11 */ /* 0x000fe4000f8e10ff */
[----:B------:R-:W-:Y:S03]  /*34e0*/  LDS R6, [R0] ;  /* 0x0000000000067984 */ /* 0x000fe60000000800 */
[----:B------:R-:W-:Y:S02]  /*34f0*/  IMAD R20, R20, 0x4, R21 ;  /* 0x0000000414147824 */ /* 0x000fe400078e0215 */
[----:B------:R-:W1:Y:S04]  /*3500*/  LDS R21, [R21] ;  /* 0x0000000015157984 */ /* 0x000e680000000800 */
[----:B------:R-:W2:Y:S01]  /*3510*/  LDS R20, [R20] ;  /* 0x0000000014147984 */ /* 0x000ea20000000800 */
[----:B-1----:R-:W-:-:S04]  /*3520*/  FFMA R6, R6, R21, R9 ;  /* 0x0000001506067223 */ /* 0x002fc80000000009 */
[----:B--2---:R-:W-:-:S07]  /*3530*/  FFMA R9, R23, R20, R6 ;  /* 0x0000001417097223 */ /* 0x004fce0000000006 */
.L_x_50:
[----:B------:R-:W-:Y:S05]  /*3540*/  BRA.U !UP1, `(.L_x_48) ;  /* 0x00000001091c7547 */ /* 0x000fea000b800000 */
[----:B------:R-:W1:Y:S02]  /*3550*/  LDC R0, c[0x0][0x384] ;  /* 0x0000e100ff007b82 */ /* 0x000e640000000800 */
[C---:B-1----:R-:W-:Y:S01]  /*3560*/  IMAD R0, R7.reuse, R0, UR5 ;  /* 0x0000000507007e24 */ /* 0x042fe2000f8e0200 */
[----:B------:R-:W-:-:S04]  /*3570*/  LEA R7, R7, R8, 0x2 ;  /* 0x0000000807077211 */ /* 0x000fc800078e10ff */
[----:B------:R-:W-:Y:S02]  /*3580*/  LEA R6, R0, UR18, 0x2 ;  /* 0x0000001200067c11 */ /* 0x000fe4000f8e10ff */
[----:B------:R-:W-:Y:S04]  /*3590*/  LDS R0, [R7] ;  /* 0x0000000007007984 */ /* 0x000fe80000000800 */
[----:B------:R-:W1:Y:S02]  /*35a0*/  LDS R6, [R6] ;  /* 0x0000000006067984 */ /* 0x000e640000000800 */
[----:B-1----:R-:W-:-:S07]  /*35b0*/  FFMA R9, R0, R6, R9 ;  /* 0x0000000600097223 */ /* 0x002fce0000000009 */
.L_x_48:
[----:B------:R-:W1:Y:S01]  /*35c0*/  LDC.64 R6, c[0x0][0x3b0] ;  /* 0x0000ec00ff067b82 */ /* 0x000e620000000a00 */
[----:B------:R-:W-:Y:S01]  /*35d0*/  IADD3 R21, PT, PT, R10, UR5, RZ ;  /* 0x000000050a157c10 */ /* 0x000fe2000fffe0ff */
[----:B------:R-:W2:Y:S04]  /*35e0*/  LDCU UR6, c[0x0][0x384] ;  /* 0x00007080ff0677ac */ /* 0x000ea80008000800 */
[----:B-1----:R-:W-:-:S05]  /*35f0*/  IMAD.WIDE.U32 R6, R21, 0x4, R6 ;  /* 0x0000000415067825 */ /* 0x002fca00078e0006 */
[----:B------:R-:W3:Y:S01]  /*3600*/  LDG.E R0, desc[UR14][R6.64] ;  /* 0x0000000e06007981 */ /* 0x000ee2000c1e1900 */
[----:B------:R-:W-:-:S04]  /*3610*/  UIADD3 UR5, UPT, UPT, UR5, 0x1, URZ ;  /* 0x0000000105057890 */ /* 0x000fc8000fffe0ff */
[----:B--2---:R-:W-:Y:S01]  /*3620*/  UISETP.NE.AND UP0, UPT, UR5, UR6, UPT ;  /* 0x000000060500728c */ /* 0x004fe2000bf05270 */
[----:B---3--:R-:W-:-:S04]  /*3630*/  FMUL R21, R0, R11 ;  /* 0x0000000b00157220 */ /* 0x008fc80000400000 */
[----:B------:R-:W-:-:S04]  /*3640*/  FFMA R21, R12, R9, R21 ;  /* 0x000000090c157223 */ /* 0x000fc80000000015 */
[----:B------:R-:W-:-:S05]  /*3650*/  FMUL R21, R21, R18 ;  /* 0x0000001215157220 */ /* 0x000fca0000400000 */
[----:B------:R1:W-:Y:S01]  /*3660*/  STG.E desc[UR14][R6.64], R21 ;  /* 0x0000001506007986 */ /* 0x0003e2000c10190e */
[----:B------:R-:W-:Y:S05]  /*3670*/  BRA.U !UP0, `(.L_x_42) ;  /* 0x0000000908e07547 */ /* 0x000fea000b800000 */
[----:B------:R-:W-:Y:S05]  /*3680*/  BRA `(.L_x_51) ;  /* 0xfffffff800507947 */ /* 0x000fea000383ffff */
.L_x_45:
[----:B------:R-:W-:Y:S01]  /*3690*/  UISETP.GE.U32.AND UP0, UPT, UR17, 0xf, UPT ;  /* 0x0000000f1100788c */ /* 0x000fe2000bf06070 */
[----:B------:R-:W-:-:S08]  /*36a0*/  MOV R21, RZ ;  /* 0x000000ff00157202 */ /* 0x000fd00000000f00 */
[----:B------:R-:W-:Y:S05]  /*36b0*/  BRA.U !UP0, `(.L_x_52) ;  /* 0x0000000508247547 */ /* 0x000fea000b800000 */
[----:B------:R-:W-:Y:S01]  /*36c0*/  FMUL R0, RZ, R12 ;  /* 0x0000000cff007220 */ /* 0x000fe20000400000 */
[----:B------:R-:W-:-:S06]  /*36d0*/  UMOV UR5, URZ ;  /* 0x000000ff00057c82 */ /* 0x000fcc0008000000 */
.L_x_53:
[----:B-1----:R-:W1:Y:S01]  /*36e0*/  LDC.64 R6, c[0x0][0x3b0] ;  /* 0x0000ec00ff067b82 */ /* 0x002e620000000a00 */
[----:B------:R-:W-:-:S05]  /*36f0*/  IADD3 R9, PT, PT, R10, UR5, RZ ;  /* 0x000000050a097c10 */ /* 0x000fca000fffe0ff */
[----:B-1----:R-:W-:-:S05]  /*3700*/  IMAD.WIDE.U32 R6, R9, 0x4, R6 ;  /* 0x0000000409067825 */ /* 0x002fca00078e0006 */
[----:B0-----:R-:W2:Y:S04]  /*3710*/  LDG.E R8, desc[UR14][R6.64] ;  /* 0x0000000e06087981 */ /* 0x001ea8000c1e1900 */
[----:B------:R-:W3:Y:S04]  /*3720*/  LDG.E R29, desc[UR14][R6.64+0x8] ;  /* 0x0000080e061d7981 */ /* 0x000ee8000c1e1900 */
[----:B------:R-:W4:Y:S04]  /*3730*/  LDG.E R21, desc[UR14][R6.64+0x4] ;  /* 0x0000040e06157981 */ /* 0x000f28000c1e1900 */
[----:B------:R-:W5:Y:S04]  /*3740*/  LDG.E R27, desc[UR14][R6.64+0x14] ;  /* 0x0000140e061b7981 */ /* 0x000f68000c1e1900 */
[----:B------:R-:W5:Y:S04]  /*3750*/  LDG.E R20, desc[UR14][R6.64+0xc] ;  /* 0x00000c0e06147981 */ /* 0x000f68000c1e1900 */
[----:B------:R-:W5:Y:S04]  /*3760*/  LDG.E R25, desc[UR14][R6.64+0x18] ;  /* 0x0000180e06197981 */ /* 0x000f68000c1e1900 */
[----:B------:R-:W5:Y:S01]  /*3770*/  LDG.E R23, desc[UR14][R6.64+0x10] ;  /* 0x0000100e06177981 */ /* 0x000f62000c1e1900 */
[C-C-:B--2---:R-:W-:Y:S01]  /*3780*/  FFMA R9, R11.reuse, R8, R0.reuse ;  /* 0x000000080b097223 */ /* 0x144fe20000000000 */
[C-C-:B---3--:R-:W-:Y:S01]  /*3790*/  FFMA R8, R11.reuse, R29, R0.reuse ;  /* 0x0000001d0b087223 */ /* 0x148fe20000000000 */
[----:B----4-:R-:W-:-:S03]  /*37a0*/  FFMA R21, R11, R21, R0 ;  /* 0x000000150b157223 */ /* 0x010fc60000000000 */
[-C--:B------:R-:W-:Y:S02]  /*37b0*/  FMUL R24, R8, R18.reuse ;  /* 0x0000001208187220 */ /* 0x080fe40000400000 */
[----:B------:R-:W2:Y:S01]  /*37c0*/  LDG.E R8, desc[UR14][R6.64+0x1c] ;  /* 0x00001c0e06087981 */ /* 0x000ea2000c1e1900 */
[--C-:B-----5:R-:W-:Y:S01]  /*37d0*/  FFMA R27, R11, R27, R0.reuse ;  /* 0x0000001b0b1b7223 */ /* 0x120fe20000000000 */
[-C--:B------:R-:W-:Y:S01]  /*37e0*/  FMUL R29, R9, R18.reuse ;  /* 0x00000012091d7220 */ /* 0x080fe20000400000 */
[----:B------:R-:W-:Y:S01]  /*37f0*/  FMUL R22, R21, R18 ;  /* 0x0000001215167220 */ /* 0x000fe20000400000 */
[----:B------:R-:W3:Y:S01]  /*3800*/  LDG.E R9, desc[UR14][R6.64+0x24] ;  /* 0x0000240e06097981 */ /* 0x000ee2000c1e1900 */
[--C-:B------:R-:W-:Y:S01]  /*3810*/  FFMA R20, R11, R20, R0.reuse ;  /* 0x000000140b147223 */ /* 0x100fe20000000000 */
[-C--:B------:R-:W-:Y:S02]  /*3820*/  FMUL R27, R27, R18.reuse ;  /* 0x000000121b1b7220 */ /* 0x080fe40000400000 */
[----:B------:R-:W4:Y:S01]  /*3830*/  LDG.E R21, desc[UR14][R6.64+0x20] ;  /* 0x0000200e06157981 */ /* 0x000f22000c1e1900 */
[----:B------:R-:W-:Y:S01]  /*3840*/  FFMA R25, R11, R25, R0 ;  /* 0x000000190b197223 */ /* 0x000fe20000000000 */
[----:B------:R-:W-:-:S02]  /*3850*/  FMUL R26, R20, R18 ;  /* 0x00000012141a7220 */ /* 0x000fc40000400000 */
[----:B------:R0:W-:Y:S01]  /*3860*/  STG.E desc[UR14][R6.64+0x8], R24 ;  /* 0x0000081806007986 */ /* 0x0001e2000c10190e */
[----:B------:R-:W-:-:S03]  /*3870*/  FFMA R28, R11, R23, R0 ;  /* 0x000000170b1c7223 */ /* 0x000fc60000000000 */
[----:B------:R-:W-:Y:S04]  /*3880*/  STG.E desc[UR14][R6.64], R29 ;  /* 0x0000001d06007986 */ /* 0x000fe8000c10190e */
[----:B------:R1:W-:Y:S01]  /*3890*/  STG.E desc[UR14][R6.64+0x4], R22 ;  /* 0x0000041606007986 */ /* 0x0003e2000c10190e */
[----:B0-----:R-:W-:-:S03]  /*38a0*/  FMUL R24, R25, R18 ;  /* 0x0000001219187220 */ /* 0x001fc60000400000 */
[----:B------:R0:W-:Y:S04]  /*38b0*/  STG.E desc[UR14][R6.64+0x14], R27 ;  /* 0x0000141b06007986 */ /* 0x0001e8000c10190e */
[----:B------:R-:W5:Y:S04]  /*38c0*/  LDG.E R23, desc[UR14][R6.64+0x28] ;  /* 0x0000280e06177981 */ /* 0x000f68000c1e1900 */
[----:B-1----:R-:W5:Y:S04]  /*38d0*/  LDG.E R22, desc[UR14][R6.64+0x2c] ;  /* 0x00002c0e06167981 */ /* 0x002f68000c1e1900 */
[----:B0-----:R-:W5:Y:S04]  /*38e0*/  LDG.E R27, desc[UR14][R6.64+0x30] ;  /* 0x0000300e061b7981 */ /* 0x001f68000c1e1900 */
[----:B------:R-:W5:Y:S04]  /*38f0*/  LDG.E R25, desc[UR14][R6.64+0x34] ;  /* 0x0000340e06197981 */ /* 0x000f68000c1e1900 */
[----:B------:R-:W5:Y:S04]  /*3900*/  LDG.E R20, desc[UR14][R6.64+0x38] ;  /* 0x0000380e06147981 */ /* 0x000f68000c1e1900 */
[----:B------:R-:W5:Y:S04]  /*3910*/  LDG.E R29, desc[UR14][R6.64+0x3c] ;  /* 0x00003c0e061d7981 */ /* 0x000f68000c1e1900 */
[----:B------:R-:W-:Y:S01]  /*3920*/  STG.E desc[UR14][R6.64+0x18], R24 ;  /* 0x0000181806007986 */ /* 0x000fe2000c10190e */
[----:B------:R-:W-:-:S03]  /*3930*/  FMUL R28, R28, R18 ;  /* 0x000000121c1c7220 */ /* 0x000fc60000400000 */
[----:B------:R-:W-:Y:S04]  /*3940*/  STG.E desc[UR14][R6.64+0xc], R26 ;  /* 0x00000c1a06007986 */ /* 0x000fe8000c10190e */
[----:B------:R-:W-:Y:S01]  /*3950*/  STG.E desc[UR14][R6.64+0x10], R28 ;  /* 0x0000101c06007986 */ /* 0x000fe2000c10190e */
[----:B------:R-:W-:-:S04]  /*3960*/  UIADD3 UR5, UPT, UPT, UR5, 0x10, URZ ;  /* 0x0000001005057890 */ /* 0x000fc8000fffe0ff */
[----:B------:R-:W-:Y:S01]  /*3970*/  UISETP.NE.AND UP0, UPT, UR5, UR10, UPT ;  /* 0x0000000a0500728c */ /* 0x000fe2000bf05270 */
[----:B--2---:R-:W-:-:S04]  /*3980*/  FFMA R8, R11, R8, R0 ;  /* 0x000000080b087223 */ /* 0x004fc80000000000 */
[----:B------:R-:W-:Y:S01]  /*3990*/  FMUL R8, R8, R18 ;  /* 0x0000001208087220 */ /* 0x000fe20000400000 */
[C-C-:B---3--:R-:W-:Y:S01]  /*39a0*/  FFMA R9, R11.reuse, R9, R0.reuse ;  /* 0x000000090b097223 */ /* 0x148fe20000000000 */
[----:B----4-:R-:W-:-:S03]  /*39b0*/  FFMA R21, R11, R21, R0 ;  /* 0x000000150b157223 */ /* 0x010fc60000000000 */
[-C--:B------:R-:W-:Y:S01]  /*39c0*/  FMUL R9, R9, R18.reuse ;  /* 0x0000001209097220 */ /* 0x080fe20000400000 */
[----:B------:R0:W-:Y:S01]  /*39d0*/  STG.E desc[UR14][R6.64+0x1c], R8 ;  /* 0x00001c0806007986 */ /* 0x0001e2000c10190e */
[----:B------:R-:W-:-:S03]  /*39e0*/  FMUL R21, R21, R18 ;  /* 0x0000001215157220 */ /* 0x000fc60000400000 */
[----:B------:R-:W-:Y:S04]  /*39f0*/  STG.E desc[UR14][R6.64+0x24], R9 ;  /* 0x0000240906007986 */ /* 0x000fe8000c10190e */
[----:B------:R1:W-:Y:S01]  /*3a00*/  STG.E desc[UR14][R6.64+0x20], R21 ;  /* 0x0000201506007986 */ /* 0x0003e2000c10190e */
[C-C-:B-----5:R-:W-:Y:S01]  /*3a10*/  FFMA R23, R11.reuse, R23, R0.reuse ;  /* 0x000000170b177223 */ /* 0x160fe20000000000 */
[C-C-:B------:R-:W-:Y:S01]  /*3a20*/  FFMA R22, R11.reuse, R22, R0.reuse ;  /* 0x000000160b167223 */ /* 0x140fe20000000000 */
[C-C-:B------:R-:W-:Y:S01]  /*3a30*/  FFMA R27, R11.reuse, R27, R0.reuse ;  /* 0x0000001b0b1b7223 */ /* 0x140fe20000000000 */
[C-C-:B0-----:R-:W-:Y:S01]  /*3a40*/  FFMA R8, R11.reuse, R25, R0.reuse ;  /* 0x000000190b087223 */ /* 0x141fe20000000000 */
[C-C-:B------:R-:W-:Y:S01]  /*3a50*/  FFMA R20, R11.reuse, R20, R0.reuse ;  /* 0x000000140b147223 */ /* 0x140fe20000000000 */
[----:B------:R-:W-:Y:S01]  /*3a60*/  FFMA R24, R11, R29, R0 ;  /* 0x0000001d0b187223 */ /* 0x000fe20000000000 */
[-C--:B------:R-:W-:Y:S01]  /*3a70*/  FMUL R23, R23, R18.reuse ;  /* 0x0000001217177220 */ /* 0x080fe20000400000 */
[-C--:B------:R-:W-:Y:S01]  /*3a80*/  FMUL R25, R22, R18.reuse ;  /* 0x0000001216197220 */ /* 0x080fe20000400000 */
[-C--:B------:R-:W-:Y:S01]  /*3a90*/  FMUL R27, R27, R18.reuse ;  /* 0x000000121b1b7220 */ /* 0x080fe20000400000 */
[-C--:B------:R-:W-:Y:S01]  /*3aa0*/  FMUL R29, R8, R18.reuse ;  /* 0x00000012081d7220 */ /* 0x080fe20000400000 */
[-C--:B-1----:R-:W-:Y:S01]  /*3ab0*/  FMUL R21, R20, R18.reuse ;  /* 0x0000001214157220 */ /* 0x082fe20000400000 */
[----:B------:R-:W-:Y:S01]  /*3ac0*/  FMUL R9, R24, R18 ;  /* 0x0000001218097220 */ /* 0x000fe20000400000 */
[----:B------:R1:W-:Y:S04]  /*3ad0*/  STG.E desc[UR14][R6.64+0x28], R23 ;  /* 0x0000281706007986 */ /* 0x0003e8000c10190e */
[----:B------:R1:W-:Y:S04]  /*3ae0*/  STG.E desc[UR14][R6.64+0x2c], R25 ;  /* 0x00002c1906007986 */ /* 0x0003e8000c10190e */
[----:B------:R1:W-:Y:S04]  /*3af0*/  STG.E desc[UR14][R6.64+0x30], R27 ;  /* 0x0000301b06007986 */ /* 0x0003e8000c10190e */
[----:B------:R1:W-:Y:S04]  /*3b00*/  STG.E desc[UR14][R6.64+0x34], R29 ;  /* 0x0000341d06007986 */ /* 0x0003e8000c10190e */
[----:B------:R1:W-:Y:S04]  /*3b10*/  STG.E desc[UR14][R6.64+0x38], R21 ;  /* 0x0000381506007986 */ /* 0x0003e8000c10190e */
[----:B------:R1:W-:Y:S01]  /*3b20*/  STG.E desc[UR14][R6.64+0x3c], R9 ;  /* 0x00003c0906007986 */ /* 0x0003e2000c10190e */
[----:B------:R-:W-:Y:S05]  /*3b30*/  BRA.U UP0, `(.L_x_53) ;  /* 0xfffffff900e87547 */ /* 0x000fea000b83ffff */
[----:B-1----:R-:W-:-:S07]  /*3b40*/  MOV R21, UR10 ;  /* 0x0000000a00157c02 */ /* 0x002fce0008000f00 */
.L_x_52:
[----:B------:R-:W-:-:S09]  /*3b50*/  UISETP.NE.AND UP0, UPT, UR22, URZ, UPT ;  /* 0x000000ff1600728c */ /* 0x000fd2000bf05270 */
[----:B------:R-:W-:Y:S05]  /*3b60*/  BRA.U !UP0, `(.L_x_42) ;  /* 0x0000000508a47547 */ /* 0x000fea000b800000 */
[----:B------:R-:W-:Y:S02]  /*3b70*/  UIADD3 UR5, UPT, UPT, UR22, -0x1, URZ ;  /* 0xffffffff16057890 */ /* 0x000fe4000fffe0ff */
[----:B------:R-:W-:Y:S02]  /*3b80*/  UISETP.NE.AND UP1, UPT, UR23, URZ, UPT ;  /* 0x000000ff1700728c */ /* 0x000fe4000bf25270 */
[----:B------:R-:W-:-:S09]  /*3b90*/  UISETP.GE.U32.AND UP0, UPT, UR5, 0x7, UPT ;  /* 0x000000070500788c */ /* 0x000fd2000bf06070 */
[----:B------:R-:W-:Y:S05]  /*3ba0*/  BRA.U !UP0, `(.L_x_54) ;  /* 0x0000000108a87547 */ /* 0x000fea000b800000 */
[----:B------:R-:W1:Y:S01]  /*3bb0*/  LDC.64 R6, c[0x0][0x3b0] ;  /* 0x0000ec00ff067b82 */ /* 0x000e620000000a00 */
[----:B------:R-:W-:-:S05]  /*3bc0*/  IADD3 R9, PT, PT, R10, R21, RZ ;  /* 0x000000150a097210 */ /* 0x000fca0007ffe0ff */
[----:B-1----:R-:W-:Y:S02]  /*3bd0*/  IMAD.WIDE.U32 R6, R9, 0x4, R6 ;  /* 0x0000000409067825 */ /* 0x002fe400078e0006 */
[----:B0-----:R-:W0:Y:S03]  /*3be0*/  LDC.64 R8, c[0x0][0x3b0] ;  /* 0x0000ec00ff087b82 */ /* 0x001e260000000a00 */
[----:B------:R-:W2:Y:S01]  /*3bf0*/  LDG.E R23, desc[UR14][R6.64] ;  /* 0x0000000e06177981 */ /* 0x000ea2000c1e1900 */
[----:B------:R-:W-:Y:S01]  /*3c00*/  IADD3 R20, P0, PT, R10, R21, RZ ;  /* 0x000000150a147210 */ /* 0x000fe20007f1e0ff */
[----:B------:R-:W-:-:S03]  /*3c10*/  FMUL R0, RZ, R12 ;  /* 0x0000000cff007220 */ /* 0x000fc60000400000 */
[----:B------:R-:W-:Y:S02]  /*3c20*/  IADD3.X R22, PT, PT, RZ, RZ, RZ, P0, !PT ;  /* 0x000000ffff167210 */ /* 0x000fe400007fe4ff */
[----:B0-----:R-:W-:-:S04]  /*3c30*/  LEA R8, P0, R20, R8, 0x2 ;  /* 0x0000000814087211 */ /* 0x001fc800078010ff */
[----:B------:R-:W-:Y:S01]  /*3c40*/  LEA.HI.X R9, R20, R9, R22, 0x2, P0 ;  /* 0x0000000914097211 */ /* 0x000fe200000f1416 */
[----:B--2---:R-:W-:-:S04]  /*3c50*/  FFMA R23, R23, R11, R0 ;  /* 0x0000000b17177223 */ /* 0x004fc80000000000 */
[----:B------:R-:W-:-:S05]  /*3c60*/  FMUL R20, R23, R18 ;  /* 0x0000001217147220 */ /* 0x000fca0000400000 */
[----:B------:R0:W-:Y:S04]  /*3c70*/  STG.E desc[UR14][R6.64], R20 ;  /* 0x0000001406007986 */ /* 0x0001e8000c10190e */
[----:B------:R-:W2:Y:S04]  /*3c80*/  LDG.E R22, desc[UR14][R8.64+0x4] ;  /* 0x0000040e08167981 */ /* 0x000ea8000c1e1900 */
[----:B------:R-:W3:Y:S04]  /*3c90*/  LDG.E R24, desc[UR14][R8.64+0x8] ;  /* 0x0000080e08187981 */ /* 0x000ee8000c1e1900 */
[----:B------:R-:W4:Y:S04]  /*3ca0*/  LDG.E R26, desc[UR14][R8.64+0xc] ;  /* 0x00000c0e081a7981 */ /* 0x000f28000c1e1900 */
[----:B------:R-:W5:Y:S04]  /*3cb0*/  LDG.E R29, desc[UR14][R8.64+0x10] ;  /* 0x0000100e081d7981 */ /* 0x000f68000c1e1900 */
[----:B------:R-:W5:Y:S04]  /*3cc0*/  LDG.E R23, desc[UR14][R8.64+0x14] ;  /* 0x0000140e08177981 */ /* 0x000f68000c1e1900 */
[----:B------:R-:W5:Y:S04]  /*3cd0*/  LDG.E R25, desc[UR14][R8.64+0x18] ;  /* 0x0000180e08197981 */ /* 0x000f68000c1e1900 */
[----:B------:R-:W5:Y:S01]  /*3ce0*/  LDG.E R27, desc[UR14][R8.64+0x1c] ;  /* 0x00001c0e081b7981 */ /* 0x000f62000c1e1900 */
[----:B------:R-:W-:Y:S01]  /*3cf0*/  IADD3 R21, PT, PT, R21, 0x8, RZ ;  /* 0x0000000815157810 */ /* 0x000fe20007ffe0ff */
[-CC-:B--2---:R-:W-:Y:S01]  /*3d00*/  FFMA R22, R22, R11.reuse, R0.reuse ;  /* 0x0000000b16167223 */ /* 0x184fe20000000000 */
[----:B---3--:R-:W-:-:S03]  /*3d10*/  FFMA R24, R24, R11, R0 ;  /* 0x0000000b18187223 */ /* 0x008fc60000000000 */
[-C--:B------:R-:W-:Y:S01]  /*3d20*/  FMUL R22, R22, R18.reuse ;  /* 0x0000001216167220 */ /* 0x080fe20000400000 */
[----:B----4-:R-:W-:Y:S01]  /*3d30*/  FFMA R26, R26, R11, R0 ;  /* 0x0000000b1a1a7223 */ /* 0x010fe20000000000 */
[----:B0-----:R-:W-:-:S03]  /*3d40*/  FMUL R7, R24, R18 ;  /* 0x0000001218077220 */ /* 0x001fc60000400000 */
[----:B------:R1:W-:Y:S01]  /*3d50*/  STG.E desc[UR14][R8.64+0x4], R22 ;  /* 0x0000041608007986 */ /* 0x0003e2000c10190e */
[----:B-----5:R-:W-:-:S03]  /*3d60*/  FFMA R29, R29, R11, R0 ;  /* 0x0000000b1d1d7223 */ /* 0x020fc60000000000 */
[----:B------:R1:W-:Y:S01]  /*3d70*/  STG.E desc[UR14][R8.64+0x8], R7 ;  /* 0x0000080708007986 */ /* 0x0003e2000c10190e */
[-CC-:B------:R-:W-:Y:S01]  /*3d80*/  FFMA R6, R23, R11.reuse, R0.reuse ;  /* 0x0000000b17067223 */ /* 0x180fe20000000000 */
[-C--:B------:R-:W-:Y:S01]  /*3d90*/  FMUL R23, R26, R18.reuse ;  /* 0x000000121a177220 */ /* 0x080fe20000400000 */
[-C--:B------:R-:W-:Y:S01]  /*3da0*/  FMUL R29, R29, R18.reuse ;  /* 0x000000121d1d7220 */ /* 0x080fe20000400000 */
[-CC-:B------:R-:W-:Y:S01]  /*3db0*/  FFMA R20, R25, R11.reuse, R0.reuse ;  /* 0x0000000b19147223 */ /* 0x180fe20000000000 */
[-C--:B------:R-:W-:Y:S02]  /*3dc0*/  FMUL R25, R6, R18.reuse ;  /* 0x0000001206197220 */ /* 0x080fe40000400000 */
[----:B------:R1:W-:Y:S01]  /*3dd0*/  STG.E desc[UR14][R8.64+0xc], R23 ;  /* 0x00000c1708007986 */ /* 0x0003e2000c10190e */
[----:B------:R-:W-:Y:S01]  /*3de0*/  FFMA R0, R27, R11, R0 ;  /* 0x0000000b1b007223 */ /* 0x000fe20000000000 */
[-C--:B------:R-:W-:Y:S02]  /*3df0*/  FMUL R27, R20, R18.reuse ;  /* 0x00000012141b7220 */ /* 0x080fe40000400000 */
[----:B------:R1:W-:Y:S01]  /*3e00*/  STG.E desc[UR14][R8.64+0x10], R29 ;  /* 0x0000101d08007986 */ /* 0x0003e2000c10190e */
[----:B------:R-:W-:-:S03]  /*3e10*/  FMUL R0, R0, R18 ;  /* 0x0000001200007220 */ /* 0x000fc60000400000 */
[----:B------:R1:W-:Y:S04]  /*3e20*/  STG.E desc[UR14][R8.64+0x14], R25 ;  /* 0x0000141908007986 */ /* 0x0003e8000c10190e */
[----:B------:R1:W-:Y:S04]  /*3e30*/  STG.E desc[UR14][R8.64+0x18], R27 ;  /* 0x0000181b08007986 */ /* 0x0003e8000c10190e */
[----:B------:R1:W-:Y:S02]  /*3e40*/  STG.E desc[UR14][R8.64+0x1c], R0 ;  /* 0x00001c0008007986 */ /* 0x0003e4000c10190e */
.L_x_54:
[----:B------:R-:W-:Y:S05]  /*3e50*/  BRA.U !UP1, `(.L_x_42) ;  /* 0x0000000109e87547 */ /* 0x000fea000b800000 */
[----:B------:R-:W-:Y:S02]  /*3e60*/  UISETP.GE.U32.AND UP0, UPT, UR24, 0x3, UPT ;  /* 0x000000031800788c */ /* 0x000fe4000bf06070 */
[----:B------:R-:W-:-:S07]  /*3e70*/  UISETP.NE.AND UP1, UPT, UR26, URZ, UPT ;  /* 0x000000ff1a00728c */ /* 0x000fce000bf25270 */
[----:B------:R-:W-:Y:S05]  /*3e80*/  BRA.U !UP0, `(.L_x_55) ;  /* 0x0000000108747547 */ /* 0x000fea000b800000 */
[----:B01----:R-:W0:Y:S01]  /*3e90*/  LDC.64 R8, c[0x0][0x3b0] ;  /* 0x0000ec00ff087b82 */ /* 0x003e220000000a00 */
[----:B------:R-:W-:-:S04]  /*3ea0*/  IMAD.IADD R7, R10, 0x1, R21 ;  /* 0x000000010a077824 */ /* 0x000fc800078e0215 */
[----:B0-----:R-:W-:-:S03]  /*3eb0*/  IMAD.WIDE.U32 R8, R7, 0x4, R8 ;  /* 0x0000000407087825 */ /* 0x001fc600078e0008 */
[----:B------:R-:W0:Y:S02]  /*3ec0*/  LDC.64 R6, c[0x0][0x3b0] ;  /* 0x0000ec00ff067b82 */ /* 0x000e240000000a00 */
[----:B------:R-:W2:Y:S01]  /*3ed0*/  LDG.E R0, desc[UR14][R8.64] ;  /* 0x0000000e08007981 */ /* 0x000ea2000c1e1900 */
[----:B------:R-:W-:-:S04]  /*3ee0*/  IADD3 R20, P0, PT, R10, R21, RZ ;  /* 0x000000150a147210 */ /* 0x000fc80007f1e0ff */
[----:B------:R-:W-:Y:S02]  /*3ef0*/  IADD3.X R22, PT, PT, RZ, RZ, RZ, P0, !PT ;  /* 0x000000ffff167210 */ /* 0x000fe400007fe4ff */
[----:B0-----:R-:W-:-:S04]  /*3f00*/  LEA R6, P0, R20, R6, 0x2 ;  /* 0x0000000614067211 */ /* 0x001fc800078010ff */
[----:B------:R-:W-:Y:S01]  /*3f10*/  LEA.HI.X R7, R20, R7, R22, 0x2, P0 ;  /* 0x0000000714077211 */ /* 0x000fe200000f1416 */
[----:B--2---:R-:W-:-:S04]  /*3f20*/  FMUL R0, R0, R11 ;  /* 0x0000000b00007220 */ /* 0x004fc80000400000 */
[----:B------:R-:W-:-:S04]  /*3f30*/  FFMA R23, RZ, R12, R0 ;  /* 0x0000000cff177223 */ /* 0x000fc80000000000 */
[----:B------:R-:W-:-:S05]  /*3f40*/  FMUL R23, R23, R18 ;  /* 0x0000001217177220 */ /* 0x000fca0000400000 */
[----:B------:R2:W-:Y:S04]  /*3f50*/  STG.E desc[UR14][R8.64], R23 ;  /* 0x0000001708007986 */ /* 0x0005e8000c10190e */
[----:B------:R-:W3:Y:S04]  /*3f60*/  LDG.E R0, desc[UR14][R6.64+0x4] ;  /* 0x0000040e06007981 */ /* 0x000ee8000c1e1900 */
[----:B------:R-:W4:Y:S04]  /*3f70*/  LDG.E R20, desc[UR14][R6.64+0x8] ;  /* 0x0000080e06147981 */ /* 0x000f28000c1e1900 */
[----:B------:R-:W5:Y:S01]  /*3f80*/  LDG.E R22, desc[UR14][R6.64+0xc] ;  /* 0x00000c0e06167981 */ /* 0x000f62000c1e1900 */
[----:B------:R-:W-:Y:S01]  /*3f90*/  IADD3 R21, PT, PT, R21, 0x4, RZ ;  /* 0x0000000415157810 */ /* 0x000fe20007ffe0ff */
[-C--:B---3--:R-:W-:Y:S01]  /*3fa0*/  FMUL R0, R0, R11.reuse ;  /* 0x0000000b00007220 */ /* 0x088fe20000400000 */
[----:B----4-:R-:W-:-:S03]  /*3fb0*/  FMUL R27, R20, R11 ;  /* 0x0000000b141b7220 */ /* 0x010fc60000400000 */
[-C--:B------:R-:W-:Y:S01]  /*3fc0*/  FFMA R25, RZ, R12.reuse, R0 ;  /* 0x0000000cff197223 */ /* 0x080fe20000000000 */
[----:B-----5:R-:W-:Y:S01]  /*3fd0*/  FMUL R29, R22, R11 ;  /* 0x0000000b161d7220 */ /* 0x020fe20000400000 */
[----:B------:R-:W-:Y:S02]  /*3fe0*/  FFMA R27, RZ, R12, R27 ;  /* 0x0000000cff1b7223 */ /* 0x000fe4000000001b */
[----:B------:R-:W-:Y:S01]  /*3ff0*/  FMUL R25, R25, R18 ;  /* 0x0000001219197220 */ /* 0x000fe20000400000 */
[----:B------:R-:W-:Y:S01]  /*4000*/  FFMA R29, RZ, R12, R29 ;  /* 0x0000000cff1d7223 */ /* 0x000fe2000000001d */
[----:B------:R-:W-:-:S03]  /*4010*/  FMUL R27, R27, R18 ;  /* 0x000000121b1b7220 */ /* 0x000fc60000400000 */
[----:B------:R2:W-:Y:S01]  /*4020*/  STG.E desc[UR14][R6.64+0x4], R25 ;  /* 0x0000041906007986 */ /* 0x0005e2000c10190e */
[----:B------:R-:W-:-:S03]  /*4030*/  FMUL R29, R29, R18 ;  /* 0x000000121d1d7220 */ /* 0x000fc60000400000 */
[----:B------:R2:W-:Y:S04]  /*4040*/  STG.E desc[UR14][R6.64+0x8], R27 ;  /* 0x0000081b06007986 */ /* 0x0005e8000c10190e */
[----:B------:R2:W-:Y:S02]  /*4050*/  STG.E desc[UR14][R6.64+0xc], R29 ;  /* 0x00000c1d06007986 */ /* 0x0005e4000c10190e */
.L_x_55:
[----:B------:R-:W-:Y:S05]  /*4060*/  BRA.U !UP1, `(.L_x_42) ;  /* 0x0000000109647547 */ /* 0x000fea000b800000 */
[----:B-12---:R-:W1:Y:S01]  /*4070*/  LDC.64 R6, c[0x0][0x3b0] ;  /* 0x0000ec00ff067b82 */ /* 0x006e620000000a00 */
[----:B------:R-:W-:-:S05]  /*4080*/  IADD3 R9, PT, PT, R10, R21, RZ ;  /* 0x000000150a097210 */ /* 0x000fca0007ffe0ff */
[----:B-1----:R-:W-:-:S05]  /*4090*/  IMAD.WIDE.U32 R6, R9, 0x4, R6 ;  /* 0x0000000409067825 */ /* 0x002fca00078e0006 */
[----:B------:R-:W2:Y:S01]  /*40a0*/  LDG.E R9, desc[UR14][R6.64] ;  /* 0x0000000e06097981 */ /* 0x000ea2000c1e1900 */
[----:B------:R-:W-:Y:S01]  /*40b0*/  FMUL R12, RZ, R12 ;  /* 0x0000000cff0c7220 */ /* 0x000fe20000400000 */
[----:B------:R-:W-:-:S03]  /*40c0*/  UISETP.NE.AND UP0, UPT, UR26, 0x1, UPT ;  /* 0x000000011a00788c */ /* 0x000fc6000bf05270 */
[----:B--2---:R-:W-:-:S04]  /*40d0*/  FFMA R9, R9, R11, R12 ;  /* 0x0000000b09097223 */ /* 0x004fc8000000000c */
[----:B------:R-:W-:-:S05]  /*40e0*/  FMUL R9, R9, R18 ;  /* 0x0000001209097220 */ /* 0x000fca0000400000 */
[----:B------:R3:W-:Y:S01]  /*40f0*/  STG.E desc[UR14][R6.64], R9 ;  /* 0x0000000906007986 */ /* 0x0007e2000c10190e */
[----:B------:R-:W-:Y:S05]  /*4100*/  BRA.U !UP0, `(.L_x_42) ;  /* 0x00000001083c7547 */ /* 0x000fea000b800000 */
[----:B---3--:R-:W1:Y:S01]  /*4110*/  LDC.64 R6, c[0x0][0x3b0] ;  /* 0x0000ec00ff067b82 */ /* 0x008e620000000a00 */
[----:B------:R-:W-:-:S04]  /*4120*/  IADD3 R10, P0, PT, R10, R21, RZ ;  /* 0x000000150a0a7210 */ /* 0x000fc80007f1e0ff */
[----:B------:R-:W-:Y:S02]  /*4130*/  IADD3.X R0, PT, PT, RZ, RZ, RZ, P0, !PT ;  /* 0x000000ffff007210 */ /* 0x000fe400007fe4ff */
[----:B-1----:R-:W-:-:S04]  /*4140*/  LEA R6, P0, R10, R6, 0x2 ;  /* 0x000000060a067211 */ /* 0x002fc800078010ff */
[----:B------:R-:W-:-:S05]  /*4150*/  LEA.HI.X R7, R10, R7, R0, 0x2, P0 ;  /* 0x000000070a077211 */ /* 0x000fca00000f1400 */
[----:B------:R-:W2:Y:S01]  /*4160*/  LDG.E R9, desc[UR14][R6.64+0x4] ;  /* 0x0000040e06097981 */ /* 0x000ea2000c1e1900 */
[----:B------:R-:W-:Y:S01]  /*4170*/  UISETP.NE.AND UP0, UPT, UR26, 0x2, UPT ;  /* 0x000000021a00788c */ /* 0x000fe2000bf05270 */
[----:B--2---:R-:W-:-:S04]  /*4180*/  FFMA R9, R9, R11, R12 ;  /* 0x0000000b09097223 */ /* 0x004fc8000000000c */
[----:B------:R-:W-:-:S05]  /*4190*/  FMUL R9, R9, R18 ;  /* 0x0000001209097220 */ /* 0x000fca0000400000 */
[----:B------:R4:W-:Y:S01]  /*41a0*/  STG.E desc[UR14][R6.64+0x4], R9 ;  /* 0x0000040906007986 */ /* 0x0009e2000c10190e */
[----:B------:R-:W-:Y:S05]  /*41b0*/  BRA.U !UP0, `(.L_x_42) ;  /* 0x0000000108107547 */ /* 0x000fea000b800000 */
[----:B----4-:R-:W2:Y:S02]  /*41c0*/  LDG.E R9, desc[UR14][R6.64+0x8] ;  /* 0x0000080e06097981 */ /* 0x010ea4000c1e1900 */
[----:B--2---:R-:W-:-:S04]  /*41d0*/  FFMA R9, R9, R11, R12 ;  /* 0x0000000b09097223 */ /* 0x004fc8000000000c */
[----:B------:R-:W-:-:S05]  /*41e0*/  FMUL R9, R9, R18 ;  /* 0x0000001209097220 */ /* 0x000fca0000400000 */
[----:B------:R1:W-:Y:S02]  /*41f0*/  STG.E desc[UR14][R6.64+0x8], R9 ;  /* 0x0000080906007986 */ /* 0x0003e4000c10190e */
.L_x_42:
[----:B------:R-:W5:Y:S01]  /*4200*/  LDCU UR5, c[0x0][0x3a4] ;  /* 0x00007480ff0577ac */ /* 0x000f620008000800 */
[----:B------:R0:W-:Y:S01]  /*4210*/  STG.E desc[UR14][R2.64], R13 ;  /* 0x0000000d02007986 */ /* 0x0001e2000c10190e */
[----:B------:R-:W-:-:S03]  /*4220*/  IADD3 R14, PT, PT, R14, 0x1, RZ ;  /* 0x000000010e0e7810 */ /* 0x000fc60007ffe0ff */
[----:B------:R0:W-:Y:S01]  /*4230*/  STG.E desc[UR14][R4.64], R19 ;  /* 0x0000001304007986 */ /* 0x0001e2000c10190e */
[----:B-----5:R-:W-:-:S13]  /*4240*/  ISETP.NE.AND P0, PT, R14, UR5, PT ;  /* 0x000000050e007c0c */ /* 0x020fda000bf05270 */
[----:B0-----:R-:W-:Y:S05]  /*4250*/  @P0 BRA `(.L_x_56) ;  /* 0xffffffdc00640947 */ /* 0x001fea000383ffff */
.L_x_32:
[----:B------:R-:W5:Y:S01]  /*4260*/  LDCU UR5, c[0x0][0x3ac] ;  /* 0x00007580ff0577ac */ /* 0x000f620008000800 */
[----:B------:R-:W-:-:S04]  /*4270*/  UIADD3 UR4, UPT, UPT, UR4, 0x1, URZ ;  /* 0x0000000104047890 */ /* 0x000fc8000fffe0ff */
[----:B-----5:R-:W-:-:S09]  /*4280*/  UISETP.NE.AND UP0, UPT, UR4, UR5, UPT ;  /* 0x000000050400728c */ /* 0x020fd2000bf05270 */
[----:B------:R-:W-:Y:S05]  /*4290*/  BRA.U UP0, `(.L_x_57) ;  /* 0xffffffc900887547 */ /* 0x000fea000b83ffff */
[----:B------:R-:W5:Y:S01]  /*42a0*/  LDCU UR5, c[0x0][0x3a8] ;  /* 0x00007500ff0577ac */ /* 0x000f620008000800 */
[----:B------:R-:W-:-:S04]  /*42b0*/  IADD3 R17, PT, PT, R17, 0x1, RZ ;  /* 0x0000000111117810 */ /* 0x000fc80007ffe0ff */
[----:B-----5:R-:W-:-:S13]  /*42c0*/  ISETP.NE.AND P0, PT, R17, UR5, PT ;  /* 0x0000000511007c0c */ /* 0x020fda000bf05270 */
[----:B------:R-:W-:Y:S05]  /*42d0*/  @!P0 EXIT ;  /* 0x000000000000894d */ /* 0x000fea0003800000 */
[----:B------:R-:W-:Y:S05]  /*42e0*/  BRA `(.L_x_58) ;  /* 0xffffffc000407947 */ /* 0x000fea000383ffff */
.L_x_4:
[----:B------:R-:W-:-:S04]  /*42f0*/  UISETP.LT.AND UP0, UPT, UR10, UR6, UPT ;  /* 0x000000060a00728c */ /* 0x000fc8000bf01270 */
[----:B------:R-:W-:-:S04]  /*4300*/  USEL UR5, UR10, UR6, UP0 ;  /* 0x000000060a057287 */ /* 0x000fc80008000000 */
[----:B------:R-:W-:-:S06]  /*4310*/  UISETP.GE.AND UP0, UPT, UR5, 0x1, UPT ;  /* 0x000000010500788c */ /* 0x000fcc000bf06270 */
[----:B------:R-:W-:-:S13]  /*4320*/  PLOP3.LUT P0, PT, PT, PT, UP0, 0x80, 0x8 ;  /* 0x000000000008781c */ /* 0x000fda0003f0f008 */
[----:B------:R-:W-:Y:S05]  /*4330*/  @!P0 EXIT ;  /* 0x000000000000894d */ /* 0x000fea0003800000 */
[----:B------:R-:W-:Y:S01]  /*4340*/  ULOP3.LUT UR5, UR10, 0x7, URZ, 0xc0, !UPT ;  /* 0x000000070a057892 */ /* 0x000fe2000f8ec0ff */
[----:B------:R-:W-:-:S03]  /*4350*/  HFMA2 R24, -RZ, RZ, 0, 0 ;  /* 0x00000000ff187431 */ /* 0x000fc600000001ff */
[----:B------:R-:W-:-:S06]  /*4360*/  UIADD3 UR6, UPT, UPT, UR5, -0x1, URZ ;  /* 0xffffffff05067890 */ /* 0x000fcc000fffe0ff */
[----:B------:R-:W-:Y:S01]  /*4370*/  MOV R0, UR6 ;  /* 0x0000000600007c02 */ /* 0x000fe20008000f00 */
[----:B------:R-:W-:Y:S02]  /*4380*/  ULOP3.LUT UR6, UR10, 0x3, URZ, 0xc0, !UPT ;  /* 0x000000030a067892 */ /* 0x000fe4000f8ec0ff */
[----:B------:R-:W-:Y:S01]  /*4390*/  ULOP3.LUT UR10, UR10, 0x7ffffff8, URZ, 0xc0, !UPT ;  /* 0x7ffffff80a0a7892 */ /* 0x000fe2000f8ec0ff */
[----:B------:R-:W-:-:S13]  /*43a0*/  ISETP.GE.U32.AND P0, PT, R0, 0x3, PT ;  /* 0x000000030000780c */ /* 0x000fda0003f06070 */
.L_x_64:
[----:B0-----:R-:W0:Y:S01]  /*43b0*/  LDCU UR7, c[0x0][0x3a8] ;  /* 0x00007500ff0777ac */ /* 0x001e220008000800 */
[C---:B------:R-:W-:Y:S01]  /*43c0*/  IMAD R0, R24.reuse, UR4, RZ ;  /* 0x0000000418007c24 */ /* 0x040fe2000f8e02ff */
[----:B------:R-:W-:Y:S01]  /*43d0*/  IADD3 R24, PT, PT, R24, 0x1, RZ ;  /* 0x0000000118187810 */ /* 0x000fe20007ffe0ff */
[----:B------:R-:W-:-:S03]  /*43e0*/  IMAD.MOV.U32 R7, RZ, RZ, RZ ;  /* 0x000000ffff077224 */ /* 0x000fc600078e00ff */
[----:B012---:R-:W-:-:S13]  /*43f0*/  ISETP.NE.AND P1, PT, R24, UR7, PT ;  /* 0x0000000718007c0c */ /* 0x007fda000bf25270 */
.L_x_63:
[----:B0-----:R-:W0:Y:S01]  /*4400*/  LDC R6, c[0x0][0x384] ;  /* 0x0000e100ff067b82 */ /* 0x001e220000000800 */
[----:B-1----:R-:W1:Y:S01]  /*4410*/  LDCU UR7, c[0x0][0x3a0] ;  /* 0x00007400ff0777ac */ /* 0x002e620008000800 */
[----:B--2---:R-:W-:Y:S01]  /*4420*/  MOV R9, R7 ;  /* 0x0000000700097202 */ /* 0x004fe20000000f00 */
[----:B------:R-:W-:Y:S01]  /*4430*/  HFMA2 R5, -RZ, RZ, 0, 0 ;  /* 0x00000000ff057431 */ /* 0x000fe200000001ff */
[----:B------:R-:W-:Y:S01]  /*4440*/  UISETP.GE.U32.AND UP0, UPT, UR17, 0x7, UPT ;  /* 0x000000071100788c */ /* 0x000fe2000bf06070 */
[C---:B0-----:R-:W-:Y:S01]  /*4450*/  IMAD R8, R7.reuse, R6, R0 ;  /* 0x0000000607087224 */ /* 0x041fe200078e0200 */
[----:B------:R-:W-:-:S04]  /*4460*/  IADD3 R7, PT, PT, R7, 0x1, RZ ;  /* 0x0000000107077810 */ /* 0x000fc80007ffe0ff */
[----:B-1----:R-:W-:-:S03]  /*4470*/  ISETP.NE.AND P2, PT, R7, UR7, PT ;  /* 0x0000000707007c0c */ /* 0x002fc6000bf45270 */
[----:B------:R-:W-:Y:S10]  /*4480*/  BRA.U !UP0, `(.L_x_59) ;  /* 0x0000000108b47547 */ /* 0x000ff4000b800000 */
[----:B------:R-:W-:-:S07]  /*4490*/  MOV R11, RZ ;  /* 0x000000ff000b7202 */ /* 0x000fce0000000f00 */
.L_x_60:
[----:B0-----:R-:W0:Y:S01]  /*44a0*/  LDC.64 R4, c[0x0][0x390] ;  /* 0x0000e400ff047b82 */ /* 0x001e220000000a00 */
[----:B------:R-:W-:-:S07]  /*44b0*/  IADD3 R13, PT, PT, R8, R11, RZ ;  /* 0x0000000b080d7210 */ /* 0x000fce0007ffe0ff */
        /* <DEDUP_REMOVED lines=22> */
[----:B------:R-:W-:-:S04]  /*4620*/  IADD3 R11, PT, PT, R11, 0x8, RZ ;  /* 0x000000080b0b7810 */ /* 0x000fc80007ffe0ff */
[----:B------:R-:W-:Y:S01]  /*4630*/  ISETP.NE.AND P3, PT, R11, UR10, PT ;  /* 0x0000000a0b007c0c */ /* 0x000fe2000bf65270 */
[----:B--2---:R0:W-:Y:S04]  /*4640*/  STS [R26], R10 ;  /* 0x0000000a1a007388 */ /* 0x0041e80000000800 */
[----:B----4-:R0:W-:Y:S04]  /*4650*/  STS [R25], R12 ;  /* 0x0000000c19007388 */ /* 0x0101e80000000800 */
[----:B---3--:R0:W-:Y:S04]  /*4660*/  STS [R26+0x4], R23 ;  /* 0x000004171a007388 */ /* 0x0081e80000000800 */
        /* <DEDUP_REMOVED lines=15> */
.L_x_59:
[----:B------:R-:W-:-:S09]  /*4760*/  UISETP.NE.AND UP0, UPT, UR5, URZ, UPT ;  /* 0x000000ff0500728c */ /* 0x000fd2000bf05270 */
[----:B------:R-:W-:Y:S05]  /*4770*/  BRA.U !UP0, `(.L_x_61) ;  /* 0x0000000108f07547 */ /* 0x000fea000b800000 */
[----:B------:R-:W-:Y:S01]  /*4780*/  UISETP.NE.AND UP0, UPT, UR6, URZ, UPT ;  /* 0x000000ff0600728c */ /* 0x000fe2000bf05270 */
[----:B------:R-:W-:Y:S10]  /*4790*/  @!P0 BRA `(.L_x_62) ;  /* 0x0000000000648947 */ /* 0x000ff40003800000 */
[----:B------:R-:W1:Y:S01]  /*47a0*/  LDC.64 R2, c[0x0][0x390] ;  /* 0x0000e400ff027b82 */ /* 0x000e620000000a00 */
[----:B0-----:R-:W-:-:S07]  /*47b0*/  IADD3 R13, PT, PT, R8, R5, RZ ;  /* 0x00000005080d7210 */ /* 0x001fce0007ffe0ff */
[----:B------:R-:W0:Y:S01]  /*47c0*/  LDC.64 R10, c[0x0][0x398] ;  /* 0x0000e600ff0a7b82 */ /* 0x000e220000000a00 */
[----:B-1----:R-:W-:-:S05]  /*47d0*/  IMAD.WIDE R2, R13, 0x4, R2 ;  /* 0x000000040d027825 */ /* 0x002fca00078e0202 */
[----:B------:R-:W2:Y:S01]  /*47e0*/  LDG.E R4, desc[UR14][R2.64] ;  /* 0x0000000e02047981 */ /* 0x000ea2000c1e1900 */
[----:B0-----:R-:W-:-:S03]  /*47f0*/  IMAD.WIDE R10, R13, 0x4, R10 ;  /* 0x000000040d0a7825 */ /* 0x001fc600078e020a */
[----:B------:R-:W3:Y:S04]  /*4800*/  LDG.E R16, desc[UR14][R2.64+0x4] ;  /* 0x0000040e02107981 */ /* 0x000ee8000c1e1900 */
        /* <DEDUP_REMOVED lines=10> */
[----:B--2---:R1:W-:Y:S04]  /*48b0*/  STS [R13], R4 ;  /* 0x000000040d007388 */ /* 0x0043e80000000800 */
[----:B----4-:R1:W-:Y:S04]  /*48c0*/  STS [R15], R14 ;  /* 0x0000000e0f007388 */ /* 0x0103e80000000800 */
[----:B---3--:R1:W-:Y:S04]  /*48d0*/  STS [R13+0x4], R16 ;  /* 0x000004100d007388 */ /* 0x0083e80000000800 */
[----:B-----5:R1:W-:Y:S04]  /*48e0*/  STS [R15+0x4], R18 ;  /* 0x000004120f007388 */ /* 0x0203e80000000800 */
[----:B------:R1:W-:Y:S04]  /*48f0*/  STS [R13+0x8], R20 ;  /* 0x000008140d007388 */ /* 0x0003e80000000800 */
[----:B------:R1:W-:Y:S04]  /*4900*/  STS [R15+0x8], R22 ;  /* 0x000008160f007388 */ /* 0x0003e80000000800 */
[----:B------:R1:W-:Y:S04]  /*4910*/  STS [R13+0xc], R26 ;  /* 0x00000c1a0d007388 */ /* 0x0003e80000000800 */
[----:B------:R1:W-:Y:S02]  /*4920*/  STS [R15+0xc], R28 ;  /* 0x00000c1c0f007388 */ /* 0x0003e40000000800 */
.L_x_62:
[----:B------:R-:W-:Y:S05]  /*4930*/  BRA.U !UP0, `(.L_x_61) ;  /* 0x0000000108807547 */ /* 0x000fea000b800000 */
[----:B------:R-:W-:Y:S01]  /*4940*/  UISETP.NE.AND UP0, UPT, UR6, 0x1, UPT ;  /* 0x000000010600788c */ /* 0x000fe2000bf05270 */
[----:B------:R-:W2:Y:S01]  /*4950*/  LDC.64 R2, c[0x0][0x390] ;  /* 0x0000e400ff027b82 */ /* 0x000ea20000000a00 */
[----:B------:R-:W-:-:S04]  /*4960*/  LOP3.LUT P3, RZ, R6, 0x1, RZ, 0xc0, !PT ;  /* 0x0000000106ff7812 */ /* 0x000fc8000786c0ff */
[----:B------:R-:W-:-:S03]  /*4970*/  PLOP3.LUT P4, PT, PT, PT, UP0, 0x80, 0x8 ;  /* 0x000000000008781c */ /* 0x000fc60003f8f008 */
[----:B01----:R-:W0:Y:S08]  /*4980*/  LDC.64 R14, c[0x0][0x398] ;  /* 0x0000e600ff0e7b82 */ /* 0x003e300000000a00 */
[----:B------:R-:W1:Y:S02]  /*4990*/  LDC.64 R12, c[0x0][0x390] ;  /* 0x0000e400ff0c7b82 */ /* 0x000e640000000a00 */
[----:B------:R-:W-:-:S02]  /*49a0*/  @P4 IMAD.IADD R19, R8, 0x1, R5 ;  /* 0x0000000108134824 */ /* 0x000fc400078e0205 */
[----:B------:R-:W-:Y:S01]  /*49b0*/  @P4 IMAD R4, R9, R6, R5 ;  /* 0x0000000609044224 */ /* 0x000fe200078e0205 */
[----:B------:R-:W-:-:S03]  /*49c0*/  @P4 IADD3 R5, PT, PT, R5, 0x2, RZ ;  /* 0x0000000205054810 */ /* 0x000fc60007ffe0ff */
[----:B------:R-:W3:Y:S01]  /*49d0*/  LDC.64 R10, c[0x0][0x398] ;  /* 0x0000e600ff0a7b82 */ /* 0x000ee20000000a00 */
[----:B------:R-:W-:Y:S01]  /*49e0*/  @P3 IADD3 R17, PT, PT, R8, R5, RZ ;  /* 0x0000000508113210 */ /* 0x000fe20007ffe0ff */
[----:B--2---:R-:W-:-:S05]  /*49f0*/  @P4 IMAD.WIDE R2, R19, 0x4, R2 ;  /* 0x0000000413024825 */ /* 0x004fca00078e0202 */
[----:B------:R-:W2:Y:S01]  /*4a00*/  @P4 LDG.E R8, desc[UR14][R2.64] ;  /* 0x0000000e02084981 */ /* 0x000ea2000c1e1900 */
[----:B0-----:R-:W-:-:S03]  /*4a10*/  @P4 IMAD.WIDE R14, R19, 0x4, R14 ;  /* 0x00000004130e4825 */ /* 0x001fc600078e020e */
[----:B------:R-:W4:Y:S04]  /*4a20*/  @P4 LDG.E R18, desc[UR14][R2.64+0x4] ;  /* 0x0000040e02124981 */ /* 0x000f28000c1e1900 */
[----:B------:R-:W5:Y:S01]  /*4a30*/  @P4 LDG.E R16, desc[UR14][R14.64] ;  /* 0x0000000e0e104981 */ /* 0x000f62000c1e1900 */
[----:B-1----:R-:W-:-:S03]  /*4a40*/  @P3 IMAD.WIDE R12, R17, 0x4, R12 ;  /* 0x00000004110c3825 */ /* 0x002fc600078e020c */
[----:B------:R-:W4:Y:S04]  /*4a50*/  @P4 LDG.E R20, desc[UR14][R14.64+0x4] ;  /* 0x0000040e0e144981 */ /* 0x000f28000c1e1900 */
[----:B------:R-:W4:Y:S01]  /*4a60*/  @P3 LDG.E R12, desc[UR14][R12.64] ;  /* 0x0000000e0c0c3981 */ /* 0x000f22000c1e1900 */
[----:B---3--:R-:W-:-:S06]  /*4a70*/  @P3 IMAD.WIDE R10, R17, 0x4, R10 ;  /* 0x00000004110a3825 */ /* 0x008fcc00078e020a */
[----:B------:R-:W3:Y:S01]  /*4a80*/  @P3 LDG.E R10, desc[UR14][R10.64] ;  /* 0x0000000e0a0a3981 */ /* 0x000ee2000c1e1900 */
[----:B------:R-:W-:Y:S01]  /*4a90*/  @P3 IMAD R5, R9, R6, R5 ;  /* 0x0000000609053224 */ /* 0x000fe200078e0205 */
[C---:B------:R-:W-:Y:S02]  /*4aa0*/  @P4 LEA R17, R4.reuse, UR8, 0x2 ;  /* 0x0000000804114c11 */ /* 0x040fe4000f8e10ff */
[----:B------:R-:W-:Y:S02]  /*4ab0*/  @P4 LEA R19, R4, UR18, 0x2 ;  /* 0x0000001204134c11 */ /* 0x000fe4000f8e10ff */
[C---:B------:R-:W-:Y:S02]  /*4ac0*/  @P3 LEA R9, R5.reuse, UR8, 0x2 ;  /* 0x0000000805093c11 */ /* 0x040fe4000f8e10ff */
[----:B------:R-:W-:Y:S01]  /*4ad0*/  @P3 LEA R5, R5, UR18, 0x2 ;  /* 0x0000001205053c11 */ /* 0x000fe2000f8e10ff */
[----:B--2---:R2:W-:Y:S04]  /*4ae0*/  @P4 STS [R17], R8 ;  /* 0x0000000811004388 */ /* 0x0045e80000000800 */
[----:B-----5:R2:W-:Y:S04]  /*4af0*/  @P4 STS [R19], R16 ;  /* 0x0000001013004388 */ /* 0x0205e80000000800 */
[----:B----4-:R2:W-:Y:S04]  /*4b00*/  @P4 STS [R17+0x4], R18 ;  /* 0x0000041211004388 */ /* 0x0105e80000000800 */
[----:B------:R2:W-:Y:S04]  /*4b10*/  @P4 STS [R19+0x4], R20 ;  /* 0x0000041413004388 */ /* 0x0005e80000000800 */
[----:B------:R2:W-:Y:S04]  /*4b20*/  @P3 STS [R9], R12 ;  /* 0x0000000c09003388 */ /* 0x0005e80000000800 */
[----:B---3--:R2:W-:Y:S02]  /*4b30*/  @P3 STS [R5], R10 ;  /* 0x0000000a05003388 */ /* 0x0085e40000000800 */
.L_x_61:
[----:B------:R-:W-:Y:S05]  /*4b40*/  @P2 BRA `(.L_x_63) ;  /* 0xfffffff8002c2947 */ /* 0x000fea000383ffff */
[----:B------:R-:W-:Y:S05]  /*4b50*/  @P1 BRA `(.L_x_64) ;  /* 0xfffffff800141947 */ /* 0x000fea000383ffff */
[----:B------:R-:W-:Y:S05]  /*4b60*/  EXIT ;  /* 0x000000000000794d */ /* 0x000fea0003800000 */
        .weak           $__internal_0_$__cuda_sm20_rcp_rn_f32_slowpath
        .type           $__internal_0_$__cuda_sm20_rcp_rn_f32_slowpath,@function
        .size           $__internal_0_$__cuda_sm20_rcp_rn_f32_slowpath,($__internal_1_$__cuda_sm20_sqrt_rn_f32_slowpath - $__internal_0_$__cuda_sm20_rcp_rn_f32_slowpath)
$__internal_0_$__cuda_sm20_rcp_rn_f32_slowpath:
[----:B------:R-:W-:-:S04]  /*4b70*/  SHF.L.U32 R7, R0, 0x1, RZ ;  /* 0x0000000100077819 */ /* 0x000fc800000006ff */
[----:B------:R-:W-:-:S04]  /*4b80*/  SHF.R.U32.HI R7, RZ, 0x18, R7 ;  /* 0x00000018ff077819 */ /* 0x000fc80000011607 */
[----:B------:R-:W-:-:S13]  /*4b90*/  ISETP.NE.U32.AND P0, PT, R7, RZ, PT ;  /* 0x000000ff0700720c */ /* 0x000fda0003f05070 */
[----:B------:R-:W-:Y:S05]  /*4ba0*/  @P0 BRA `(.L_x_65) ;  /* 0x00000000002c0947 */ /* 0x000fea0003800000 */
[----:B------:R-:W-:-:S04]  /*4bb0*/  SHF.L.U32 R7, R0, 0x1, RZ ;  /* 0x0000000100077819 */ /* 0x000fc800000006ff */
[----:B------:R-:W-:-:S13]  /*4bc0*/  ISETP.NE.AND P0, PT, R7, RZ, PT ;  /* 0x000000ff0700720c */ /* 0x000fda0003f05270 */
[----:B------:R0:W1:Y:S01]  /*4bd0*/  @!P0 MUFU.RCP R7, R0 ;  /* 0x0000000000078308 */ /* 0x0000620000001000 */
[----:B------:R-:W-:Y:S05]  /*4be0*/  @!P0 BRA `(.L_x_66) ;  /* 0x0000000000a48947 */ /* 0x000fea0003800000 */
[----:B------:R-:W-:-:S04]  /*4bf0*/  FFMA R9, R0, 1.84467440737095516160e+19, RZ ;  /* 0x5f80000000097823 */ /* 0x000fc800000000ff */
[----:B0-----:R-:W1:Y:S02]  /*4c00*/  MUFU.RCP R0, R9 ;  /* 0x0000000900007308 */ /* 0x001e640000001000 */
[----:B-1----:R-:W-:-:S04]  /*4c10*/  FFMA R7, R9, R0, -1 ;  /* 0xbf80000009077423 */ /* 0x002fc80000000000 */
[----:B------:R-:W-:-:S04]  /*4c20*/  FADD.FTZ R7, -R7, -RZ ;  /* 0x800000ff07077221 */ /* 0x000fc80000010100 */
[----:B------:R-:W-:-:S04]  /*4c30*/  FFMA R0, R0, R7, R0 ;  /* 0x0000000700007223 */ /* 0x000fc80000000000 */
[----:B------:R-:W-:Y:S01]  /*4c40*/  FFMA R7, R0, 1.84467440737095516160e+19, RZ ;  /* 0x5f80000000077823 */ /* 0x000fe200000000ff */
[----:B------:R-:W-:Y:S06]  /*4c50*/  BRA `(.L_x_66) ;  /* 0x0000000000887947 */ /* 0x000fec0003800000 */
.L_x_65:
[----:B------:R-:W-:-:S04]  /*4c60*/  IADD3 R9, PT, PT, R7, -0xfd, RZ ;  /* 0xffffff0307097810 */ /* 0x000fc80007ffe0ff */
[----:B------:R-:W-:-:S13]  /*4c70*/  ISETP.GT.U32.AND P0, PT, R9, 0x1, PT ;  /* 0x000000010900780c */ /* 0x000fda0003f04070 */
[----:B------:R-:W-:Y:S05]  /*4c80*/  @P0 BRA `(.L_x_67) ;  /* 0x0000000000780947 */ /* 0x000fea0003800000 */
[----:B------:R-:W-:Y:S02]  /*4c90*/  LOP3.LUT R18, R0, 0x7fffff, RZ, 0xc0, !PT ;  /* 0x007fffff00127812 */ /* 0x000fe400078ec0ff */
[----:B------:R-:W-:Y:S02]  /*4ca0*/  MOV R24, 0x3 ;  /* 0x0000000300187802 */ /* 0x000fe40000000f00 */
[----:B------:R-:W-:Y:S02]  /*4cb0*/  LOP3.LUT R18, R18, 0x3f800000, RZ, 0xfc, !PT ;  /* 0x3f80000012127812 */ /* 0x000fe400078efcff */
[----:B------:R-:W-:Y:S02]  /*4cc0*/  SHF.L.U32 R23, R24, R9, RZ ;  /* 0x0000000918177219 */ /* 0x000fe400000006ff */
[----:B------:R-:W0:Y:S01]  /*4cd0*/  MUFU.RCP R21, R18 ;  /* 0x0000001200157308 */ /* 0x000e220000001000 */
[----:B------:R-:W-:Y:S01]  /*4ce0*/  IADD3 R7, PT, PT, R7, -0xfc, RZ ;  /* 0xffffff0407077810 */ /* 0x000fe20007ffe0ff */
[----:B0-----:R-:W-:-:S04]  /*4cf0*/  FFMA R20, R18, R21, -1 ;  /* 0xbf80000012147423 */ /* 0x001fc80000000015 */
[----:B------:R-:W-:-:S04]  /*4d00*/  FADD.FTZ R20, -R20, -RZ ;  /* 0x800000ff14147221 */ /* 0x000fc80000010100 */
[CCC-:B------:R-:W-:Y:S01]  /*4d10*/  FFMA.RM R22, R21.reuse, R20.reuse, R21.reuse ;  /* 0x0000001415167223 */ /* 0x1c0fe20000004015 */
[----:B------:R-:W-:-:S04]  /*4d20*/  FFMA.RP R21, R21, R20, R21 ;  /* 0x0000001415157223 */ /* 0x000fc80000008015 */
[C---:B------:R-:W-:Y:S02]  /*4d30*/  LOP3.LUT R20, R22.reuse, 0x7fffff, RZ, 0xc0, !PT ;  /* 0x007fffff16147812 */ /* 0x040fe400078ec0ff */
[----:B------:R-:W-:Y:S02]  /*4d40*/  FSETP.NEU.FTZ.AND P0, PT, R22, R21, PT ;  /* 0x000000151600720b */ /* 0x000fe40003f1d000 */
[----:B------:R-:W-:Y:S02]  /*4d50*/  LOP3.LUT R20, R20, 0x800000, RZ, 0xfc, !PT ;  /* 0x0080000014147812 */ /* 0x000fe400078efcff */
[----:B------:R-:W-:Y:S02]  /*4d60*/  SEL R21, RZ, 0xffffffff, !P0 ;  /* 0xffffffffff157807 */ /* 0x000fe40004000000 */
[----:B------:R-:W-:Y:S02]  /*4d70*/  LOP3.LUT R18, R23, R20, RZ, 0xc0, !PT ;  /* 0x0000001417127212 */ /* 0x000fe400078ec0ff */
[----:B------:R-:W-:-:S02]  /*4d80*/  IADD3 R21, PT, PT, -R21, RZ, RZ ;  /* 0x000000ff15157210 */ /* 0x000fc40007ffe1ff */
[-C--:B------:R-:W-:Y:S02]  /*4d90*/  SHF.R.U32.HI R18, RZ, R9.reuse, R18 ;  /* 0x00000009ff127219 */ /* 0x080fe40000011612 */
[--C-:B------:R-:W-:Y:S02]  /*4da0*/  LOP3.LUT P1, RZ, R21, R9, R20.reuse, 0xf8, !PT ;  /* 0x0000000915ff7212 */ /* 0x100fe4000782f814 */
[C---:B------:R-:W-:Y:S02]  /*4db0*/  LOP3.LUT P0, RZ, R18.reuse, 0x1, RZ, 0xc0, !PT ;  /* 0x0000000112ff7812 */ /* 0x040fe4000780c0ff */
[----:B------:R-:W-:Y:S02]  /*4dc0*/  LOP3.LUT P2, RZ, R18, 0x2, RZ, 0xc0, !PT ;  /* 0x0000000212ff7812 */ /* 0x000fe4000784c0ff */
[----:B------:R-:W-:Y:S02]  /*4dd0*/  SHF.R.U32.HI R7, RZ, R7, R20 ;  /* 0x00000007ff077219 */ /* 0x000fe40000011614 */
[----:B------:R-:W-:-:S02]  /*4de0*/  PLOP3.LUT P0, PT, P0, P1, P2, 0xe0, 0x0 ;  /* 0x000000000000781c */ /* 0x000fc40000703c20 */
[----:B------:R-:W-:Y:S02]  /*4df0*/  LOP3.LUT P1, RZ, R0, 0x7fffff, RZ, 0xc0, !PT ;  /* 0x007fffff00ff7812 */ /* 0x000fe4000782c0ff */
[----:B------:R-:W-:-:S04]  /*4e00*/  SEL R9, RZ, 0x1, !P0 ;  /* 0x00000001ff097807 */ /* 0x000fc80004000000 */
[----:B------:R-:W-:-:S04]  /*4e10*/  IADD3 R9, PT, PT, -R9, RZ, RZ ;  /* 0x000000ff09097210 */ /* 0x000fc80007ffe1ff */
[----:B------:R-:W-:-:S13]  /*4e20*/  ISETP.GE.AND P0, PT, R9, RZ, PT ;  /* 0x000000ff0900720c */ /* 0x000fda0003f06270 */
[----:B------:R-:W-:-:S05]  /*4e30*/  @!P0 VIADD R7, R7, 0x1 ;  /* 0x0000000107078836 */ /* 0x000fca0000000000 */
[----:B------:R-:W-:-:S04]  /*4e40*/  @!P1 SHF.L.U32 R7, R7, 0x1, RZ ;  /* 0x0000000107079819 */ /* 0x000fc800000006ff */
[----:B------:R-:W-:Y:S01]  /*4e50*/  LOP3.LUT R7, R7, 0x80000000, R0, 0xf8, !PT ;  /* 0x8000000007077812 */ /* 0x000fe200078ef800 */
[----:B------:R-:W-:Y:S06]  /*4e60*/  BRA `(.L_x_66) ;  /* 0x0000000000047947 */ /* 0x000fec0003800000 */
.L_x_67:
[----:B------:R2:W3:Y:S02]  /*4e70*/  MUFU.RCP R7, R0 ;  /* 0x0000000000077308 */ /* 0x0004e40000001000 */
.L_x_66:
[----:B-1-3--:R-:W-:Y:S01]  /*4e80*/  MOV R18, R7 ;  /* 0x0000000700127202 */ /* 0x00afe20000000f00 */
[----:B------:R-:W-:-:S04]  /*4e90*/  HFMA2 R7, -RZ, RZ, 0, 0 ;  /* 0x00000000ff077431 */ /* 0x000fc800000001ff */
[----:B0-2---:R-:W-:Y:S05]  /*4ea0*/  RET.REL.NODEC R6 `(_Z24serial_flash_attn_kerneliiPfS_S_iiiiS_S_S_) ;  /* 0xffffffb006547950 */ /* 0x005fea0003c3ffff */
        .weak           $__internal_1_$__cuda_sm20_sqrt_rn_f32_slowpath
        .type           $__internal_1_$__cuda_sm20_sqrt_rn_f32_slowpath,@function
        .size           $__internal_1_$__cuda_sm20_sqrt_rn_f32_slowpath,(.L_x_71 - $__internal_1_$__cuda_sm20_sqrt_rn_f32_slowpath)
$__internal_1_$__cuda_sm20_sqrt_rn_f32_slowpath:
[----:B------:R-:W-:-:S13]  /*4eb0*/  LOP3.LUT P0, RZ, R0, 0x7fffffff, RZ, 0xc0, !PT ;  /* 0x7fffffff00ff7812 */ /* 0x000fda000780c0ff */
[----:B------:R-:W-:Y:S01]  /*4ec0*/  @!P0 MOV R2, R0 ;  /* 0x0000000000028202 */ /* 0x000fe20000000f00 */
[----:B------:R-:W-:Y:S06]  /*4ed0*/  @!P0 BRA `(.L_x_68) ;  /* 0x0000000000448947 */ /* 0x000fec0003800000 */
[----:B------:R-:W-:-:S13]  /*4ee0*/  FSETP.GEU.FTZ.AND P0, PT, R0, RZ, PT ;  /* 0x000000ff0000720b */ /* 0x000fda0003f1e000 */
[----:B------:R-:W-:Y:S01]  /*4ef0*/  @!P0 MOV R2, 0x7fffffff ;  /* 0x7fffffff00028802 */ /* 0x000fe20000000f00 */
[----:B------:R-:W-:Y:S06]  /*4f00*/  @!P0 BRA `(.L_x_68) ;  /* 0x0000000000388947 */ /* 0x000fec0003800000 */
[----:B------:R-:W-:-:S13]  /*4f10*/  FSETP.GTU.FTZ.AND P0, PT, |R0|, +INF , PT ;  /* 0x7f8000000000780b */ /* 0x000fda0003f1c200 */
[----:B------:R-:W-:Y:S01]  /*4f20*/  @P0 FADD.FTZ R2, R0, 1 ;  /* 0x3f80000000020421 */ /* 0x000fe20000010000 */
[----:B------:R-:W-:Y:S06]  /*4f30*/  @P0 BRA `(.L_x_68) ;  /* 0x00000000002c0947 */ /* 0x000fec0003800000 */
[----:B------:R-:W-:-:S13]  /*4f40*/  FSETP.NEU.FTZ.AND P0, PT, |R0|, +INF , PT ;  /* 0x7f8000000000780b */ /* 0x000fda0003f1d200 */
[----:B------:R-:W-:Y:S01]  /*4f50*/  @!P0 MOV R2, R0 ;  /* 0x0000000000028202 */ /* 0x000fe20000000f00 */
[----:B------:R-:W-:Y:S06]  /*4f60*/  @!P0 BRA `(.L_x_68) ;  /* 0x0000000000208947 */ /* 0x000fec0003800000 */
[----:B------:R-:W-:-:S04]  /*4f70*/  FFMA R0, R0, 1.84467440737095516160e+19, RZ ;  /* 0x5f80000000007823 */ /* 0x000fc800000000ff */
[----:B------:R-:W0:Y:S02]  /*4f80*/  MUFU.RSQ R3, R0 ;  /* 0x0000000000037308 */ /* 0x000e240000001400 */
[----:B0-----:R-:W-:Y:S01]  /*4f90*/  FMUL.FTZ R5, R0, R3 ;  /* 0x0000000300057220 */ /* 0x001fe20000410000 */
[----:B------:R-:W-:-:S03]  /*4fa0*/  FMUL.FTZ R3, R3, 0.5 ;  /* 0x3f00000003037820 */ /* 0x000fc60000410000 */
[----:B------:R-:W-:-:S04]  /*4fb0*/  FADD.FTZ R2, -R5, -RZ ;  /* 0x800000ff05027221 */ /* 0x000fc80000010100 */
[----:B------:R-:W-:-:S04]  /*4fc0*/  FFMA R2, R5, R2, R0 ;  /* 0x0000000205027223 */ /* 0x000fc80000000000 */
[----:B------:R-:W-:-:S04]  /*4fd0*/  FFMA R2, R2, R3, R5 ;  /* 0x0000000302027223 */ /* 0x000fc80000000005 */
[----:B------:R-:W-:-:S07]  /*4fe0*/  FMUL.FTZ R2, R2, 2.3283064365386962891e-10 ;  /* 0x2f80000002027820 */ /* 0x000fce0000410000 */
.L_x_68:
[----:B------:R-:W-:Y:S01]  /*4ff0*/  HFMA2 R3, -RZ, RZ, 0, 0 ;  /* 0x00000000ff037431 */ /* 0x000fe200000001ff */
[----:B------:R-:W-:Y:S02]  /*5000*/  MOV R0, R2 ;  /* 0x0000000200007202 */ /* 0x000fe40000000f00 */
[----:B------:R-:W-:-:S04]  /*5010*/  MOV R2, R4 ;  /* 0x0000000400027202 */ /* 0x000fc80000000f00 */
[----:B------:R-:W-:Y:S05]  /*5020*/  RET.REL.NODEC R2 `(_Z24serial_flash_attn_kerneliiPfS_S_iiiiS_S_S_) ;  /* 0xffffffac02f47950 */ /* 0x000fea0003c3ffff */
.L_x_69:
[----:B------:R-:W-:-:S00]  /*5030*/  BRA `(.L_x_69) ;  /* 0xfffffffc00fc7947 */ /* 0x000fc0000383ffff */
[----:B------:R-:W-:-:S00]  /*5040*/  NOP ;  /* 0x0000000000007918 */ /* 0x000fc00000000000 */
        /* <DEDUP_REMOVED lines=11> */
.L_x_71:


//--------------------- .nv.shared._Z24serial_flash_attn_kerneliiPfS_S_iiiiS_S_S_ --------------------------
	.section	.nv.shared._Z24serial_flash_attn_kerneliiPfS_S_iiiiS_S_S_,"aw",@nobits
	.sectionflags	@""
	.align	16
	.zero		1024


//--------------------- .nv.shared.reserved.0     --------------------------
	.section	.nv.shared.reserved.0,"aw",@nobits
	.weak		__nv_reservedSMEM_offset_0_alias
	.size		__nv_reservedSMEM_offset_0_alias, 0, 64
	.other		__nv_reservedSMEM_offset_0_alias,@"STO_CUDA_RESERVED_SHARED STV_DEFAULT"
__nv_reservedSMEM_offset_0_alias:
	.zero		0
	.zero		64


//--------------------- .nv.constant0._Z24serial_flash_attn_kerneliiPfS_S_iiiiS_S_S_ --------------------------
	.section	.nv.constant0._Z24serial_flash_attn_kerneliiPfS_S_iiiiS_S_S_,"a",@progbits
	.sectionflags	@""
	.align	4
.nv.constant0._Z24serial_flash_attn_kerneliiPfS_S_iiiiS_S_S_:
	.zero		968


//--------------------- SYMBOLS --------------------------

	.type		.nv.reservedSmem.offset0,@object
	.size		.nv.reservedSmem.offset0,0x4
	.type		.nv.reservedSmem.cap,@object
	.size		.nv.reservedSmem.cap,0x4
